	.target	sm_100a

	.elftype	@"ET_EXEC"


//--------------------- .note.nv.tkinfo           --------------------------
	.section	.note.nv.tkinfo,"",@"SHT_NOTE"
	.sectionflags	@"SHF_NOTE_NV_TKINFO"
	.tkinfo
        /*0018*/ 	.word	0x00000002
        /*0030*/ 	.string	""
        /*0030*/ 	.string	"ptxas"
        /*0030*/ 	.string	"Cuda compilation tools, release 13.0, V13.0.88"
        /*0030*/ 	.string	"Build cuda_13.0.r13.0/compiler.36424714_0"
        /*0030*/ 	.string	"-arch sm_100a -m 64 "



//--------------------- .note.nv.cuinfo           --------------------------
	.section	.note.nv.cuinfo,"",@"SHT_NOTE"
	.sectionflags	@"SHF_NOTE_NV_CUINFO"
        /*0018*/ 	.short	0x0002
        /*001a*/ 	.short	0x0064
        /*001c*/ 	.short	0x0082
	.zero		2


//--------------------- .nv.info                  --------------------------
	.section	.nv.info,"",@"SHT_CUDA_INFO"
	.align	4


	//----- nvinfo : EIATTR_REGCOUNT
	.align		4
        /*0000*/ 	.byte	0x04, 0x2f
        /*0002*/ 	.short	(.L_12 - .L_11)
	.align		4
.L_11:
        /*0004*/ 	.word	index@(_ZN7cutlass13device_kernelIN5flash11enable_sm90INS1_16FlashAttnFwdSm90INS1_25CollectiveMainloopFwdSm90ILi2EN4cute5tupleIJNS5_1CILi1EEES8_S8_EEENS6_IJNS7_ILi128EEENS7_ILi112EEENS7_ILi192EEEEEELi192ENS_10bfloat16_tEfNS_4arch4Sm90ELb1ELb0ELb0ELb1ELb0ELb1ELb0ELb1ELb1ELb1ELb1ELb0EEENS1_21CollectiveEpilogueFwdINS6_IJSA_SC_SB_EEES9_SE_SG_Li256ELb1ELb1ELb1ELb0EEENS1_36VarlenDynamicPersistentTileSchedulerILi128ELi112ELi256ELi128ELb1ELb1ELb1ELb1ELb1ELb1EEEEEEEEEvNT_6ParamsE)
        /*0008*/ 	.word	0x00000004


	//----- nvinfo : EIATTR_FRAME_SIZE
	.align		4
.L_12:
        /*000c*/ 	.byte	0x04, 0x11
        /*000e*/ 	.short	(.L_14 - .L_13)
	.align		4
.L_13:
        /*0010*/ 	.word	index@(_ZN7cutlass13device_kernelIN5flash11enable_sm90INS1_16FlashAttnFwdSm90INS1_25CollectiveMainloopFwdSm90ILi2EN4cute5tupleIJNS5_1CILi1EEES8_S8_EEENS6_IJNS7_ILi128EEENS7_ILi112EEENS7_ILi192EEEEEELi192ENS_10bfloat16_tEfNS_4arch4Sm90ELb1ELb0ELb0ELb1ELb0ELb1ELb0ELb1ELb1ELb1ELb1ELb0EEENS1_21CollectiveEpilogueFwdINS6_IJSA_SC_SB_EEES9_SE_SG_Li256ELb1ELb1ELb1ELb0EEENS1_36VarlenDynamicPersistentTileSchedulerILi128ELi112ELi256ELi128ELb1ELb1ELb1ELb1ELb1ELb1EEEEEEEEEvNT_6ParamsE)
        /*0014*/ 	.word	0x00000000


	//----- nvinfo : EIATTR_REGCOUNT
	.align		4
.L_14:
        /*0018*/ 	.byte	0x04, 0x2f
        /*001a*/ 	.short	(.L_16 - .L_15)
	.align		4
.L_15:
        /*001c*/ 	.word	index@(_ZN7cutlass13device_kernelIN5flash11enable_sm90INS1_16FlashAttnFwdSm90INS1_25CollectiveMainloopFwdSm90ILi2EN4cute5tupleIJNS5_1CILi1EEES8_S8_EEENS6_IJNS7_ILi128EEENS7_ILi112EEENS7_ILi192EEEEEELi192ENS_10bfloat16_tEfNS_4arch4Sm90ELb1ELb0ELb0ELb1ELb0ELb0ELb0ELb1ELb1ELb1ELb1ELb0EEENS1_21CollectiveEpilogueFwdINS6_IJSA_SC_SB_EEES9_SE_SG_Li256ELb1ELb1ELb1ELb0EEENS1_36VarlenDynamicPersistentTileSchedulerILi128ELi112ELi256ELi128ELb1ELb1ELb1ELb1ELb1ELb1EEEEEEEEEvNT_6ParamsE)
        /*0020*/ 	.word	0x00000004


	//----- nvinfo : EIATTR_FRAME_SIZE
	.align		4
.L_16:
        /*0024*/ 	.byte	0x04, 0x11
        /*0026*/ 	.short	(.L_18 - .L_17)
	.align		4
.L_17:
        /*0028*/ 	.word	index@(_ZN7cutlass13device_kernelIN5flash11enable_sm90INS1_16FlashAttnFwdSm90INS1_25CollectiveMainloopFwdSm90ILi2EN4cute5tupleIJNS5_1CILi1EEES8_S8_EEENS6_IJNS7_ILi128EEENS7_ILi112EEENS7_ILi192EEEEEELi192ENS_10bfloat16_tEfNS_4arch4Sm90ELb1ELb0ELb0ELb1ELb0ELb0ELb0ELb1ELb1ELb1ELb1ELb0EEENS1_21CollectiveEpilogueFwdINS6_IJSA_SC_SB_EEES9_SE_SG_Li256ELb1ELb1ELb1ELb0EEENS1_36VarlenDynamicPersistentTileSchedulerILi128ELi112ELi256ELi128ELb1ELb1ELb1ELb1ELb1ELb1EEEEEEEEEvNT_6ParamsE)
        /*002c*/ 	.word	0x00000000


	//----- nvinfo : EIATTR_REGCOUNT
	.align		4
.L_18:
        /*0030*/ 	.byte	0x04, 0x2f
        /*0032*/ 	.short	(.L_20 - .L_19)
	.align		4
.L_19:
        /*0034*/ 	.word	index@(_ZN7cutlass13device_kernelIN5flash11enable_sm90INS1_16FlashAttnFwdSm90INS1_25CollectiveMainloopFwdSm90ILi2EN4cute5tupleIJNS5_1CILi1EEES8_S8_EEENS6_IJNS7_ILi128EEENS7_ILi112EEENS7_ILi192EEEEEELi192ENS_10bfloat16_tEfNS_4arch4Sm90ELb1ELb0ELb0ELb0ELb0ELb0ELb0ELb1ELb1ELb1ELb1ELb0EEENS1_21CollectiveEpilogueFwdINS6_IJSA_SC_SB_EEES9_SE_SG_Li256ELb0ELb1ELb1ELb0EEENS1_19SingleTileSchedulerILb0ELb1ELb1ELi128EEEEEEEEEvNT_6ParamsE)
        /*0038*/ 	.word	0x00000004


	//----- nvinfo : EIATTR_FRAME_SIZE
	.align		4
.L_20:
        /*003c*/ 	.byte	0x04, 0x11
        /*003e*/ 	.short	(.L_22 - .L_21)
	.align		4
.L_21:
        /*0040*/ 	.word	index@(_ZN7cutlass13device_kernelIN5flash11enable_sm90INS1_16FlashAttnFwdSm90INS1_25CollectiveMainloopFwdSm90ILi2EN4cute5tupleIJNS5_1CILi1EEES8_S8_EEENS6_IJNS7_ILi128EEENS7_ILi112EEENS7_ILi192EEEEEELi192ENS_10bfloat16_tEfNS_4arch4Sm90ELb1ELb0ELb0ELb0ELb0ELb0ELb0ELb1ELb1ELb1ELb1ELb0EEENS1_21CollectiveEpilogueFwdINS6_IJSA_SC_SB_EEES9_SE_SG_Li256ELb0ELb1ELb1ELb0EEENS1_19SingleTileSchedulerILb0ELb1ELb1ELi128EEEEEEEEEvNT_6ParamsE)
        /*0044*/ 	.word	0x00000000


	//----- nvinfo : EIATTR_REGCOUNT
	.align		4
.L_22:
        /*0048*/ 	.byte	0x04, 0x2f
        /*004a*/ 	.short	(.L_24 - .L_23)
	.align		4
.L_23:
        /*004c*/ 	.word	index@(_ZN7cutlass13device_kernelIN5flash11enable_sm90INS1_16FlashAttnFwdSm90INS1_25CollectiveMainloopFwdSm90ILi2EN4cute5tupleIJNS5_1CILi1EEES8_S8_EEENS6_IJNS7_ILi128EEENS7_ILi96EEENS7_ILi192EEEEEELi192ENS_10bfloat16_tEfNS_4arch4Sm90ELb0ELb1ELb0ELb1ELb0ELb1ELb0ELb1ELb1ELb1ELb1ELb0EEENS1_21CollectiveEpilogueFwdINS6_IJSA_SC_SB_EEES9_SE_SG_Li256ELb1ELb1ELb1ELb0EEENS1_36VarlenDynamicPersistentTileSchedulerILi128ELi96ELi256ELi128ELb1ELb1ELb1ELb1ELb0ELb1EEEEEEEEEvNT_6ParamsE)
        /*0050*/ 	.word	0x00000004


	//----- nvinfo : EIATTR_FRAME_SIZE
	.align		4
.L_24:
        /*0054*/ 	.byte	0x04, 0x11
        /*0056*/ 	.short	(.L_26 - .L_25)
	.align		4
.L_25:
        /*0058*/ 	.word	index@(_ZN7cutlass13device_kernelIN5flash11enable_sm90INS1_16FlashAttnFwdSm90INS1_25CollectiveMainloopFwdSm90ILi2EN4cute5tupleIJNS5_1CILi1EEES8_S8_EEENS6_IJNS7_ILi128EEENS7_ILi96EEENS7_ILi192EEEEEELi192ENS_10bfloat16_tEfNS_4arch4Sm90ELb0ELb1ELb0ELb1ELb0ELb1ELb0ELb1ELb1ELb1ELb1ELb0EEENS1_21CollectiveEpilogueFwdINS6_IJSA_SC_SB_EEES9_SE_SG_Li256ELb1ELb1ELb1ELb0EEENS1_36VarlenDynamicPersistentTileSchedulerILi128ELi96ELi256ELi128ELb1ELb1ELb1ELb1ELb0ELb1EEEEEEEEEvNT_6ParamsE)
        /*005c*/ 	.word	0x00000000


	//----- nvinfo : EIATTR_REGCOUNT
	.align		4
.L_26:
        /*0060*/ 	.byte	0x04, 0x2f
        /*0062*/ 	.short	(.L_28 - .L_27)
	.align		4
.L_27:
        /*0064*/ 	.word	index@(_ZN7cutlass13device_kernelIN5flash11enable_sm90INS1_16FlashAttnFwdSm90INS1_25CollectiveMainloopFwdSm90ILi2EN4cute5tupleIJNS5_1CILi1EEES8_S8_EEENS6_IJNS7_ILi128EEENS7_ILi96EEENS7_ILi192EEEEEELi192ENS_10bfloat16_tEfNS_4arch4Sm90ELb0ELb1ELb0ELb1ELb0ELb0ELb0ELb1ELb1ELb1ELb1ELb0EEENS1_21CollectiveEpilogueFwdINS6_IJSA_SC_SB_EEES9_SE_SG_Li256ELb1ELb1ELb1ELb0EEENS1_36VarlenDynamicPersistentTileSchedulerILi128ELi96ELi256ELi128ELb1ELb1ELb1ELb1ELb0ELb1EEEEEEEEEvNT_6ParamsE)
        /*0068*/ 	.word	0x00000004


	//----- nvinfo : EIATTR_FRAME_SIZE
	.align		4
.L_28:
        /*006c*/ 	.byte	0x04, 0x11
        /*006e*/ 	.short	(.L_30 - .L_29)
	.align		4
.L_29:
        /*0070*/ 	.word	index@(_ZN7cutlass13device_kernelIN5flash11enable_sm90INS1_16FlashAttnFwdSm90INS1_25CollectiveMainloopFwdSm90ILi2EN4cute5tupleIJNS5_1CILi1EEES8_S8_EEENS6_IJNS7_ILi128EEENS7_ILi96EEENS7_ILi192EEEEEELi192ENS_10bfloat16_tEfNS_4arch4Sm90ELb0ELb1ELb0ELb1ELb0ELb0ELb0ELb1ELb1ELb1ELb1ELb0EEENS1_21CollectiveEpilogueFwdINS6_IJSA_SC_SB_EEES9_SE_SG_Li256ELb1ELb1ELb1ELb0EEENS1_36VarlenDynamicPersistentTileSchedulerILi128ELi96ELi256ELi128ELb1ELb1ELb1ELb1ELb0ELb1EEEEEEEEEvNT_6ParamsE)
        /*0074*/ 	.word	0x00000000


	//----- nvinfo : EIATTR_REGCOUNT
	.align		4
.L_30:
        /*0078*/ 	.byte	0x04, 0x2f
        /*007a*/ 	.short	(.L_32 - .L_31)
	.align		4
.L_31:
        /*007c*/ 	.word	index@(_ZN7cutlass13device_kernelIN5flash11enable_sm90INS1_16FlashAttnFwdSm90INS1_25CollectiveMainloopFwdSm90ILi2EN4cute5tupleIJNS5_1CILi1EEES8_S8_EEENS6_IJNS7_ILi128EEENS7_ILi96EEENS7_ILi192EEEEEELi192ENS_10bfloat16_tEfNS_4arch4Sm90ELb0ELb1ELb0ELb0ELb0ELb0ELb0ELb1ELb1ELb1ELb1ELb0EEENS1_21CollectiveEpilogueFwdINS6_IJSA_SC_SB_EEES9_SE_SG_Li256ELb0ELb1ELb1ELb0EEENS1_19SingleTileSchedulerILb0ELb1ELb1ELi128EEEEEEEEEvNT_6ParamsE)
        /*0080*/ 	.word	0x00000004


	//----- nvinfo : EIATTR_FRAME_SIZE
	.align		4
.L_32:
        /*0084*/ 	.byte	0x04, 0x11
        /*0086*/ 	.short	(.L_34 - .L_33)
	.align		4
.L_33:
        /*0088*/ 	.word	index@(_ZN7cutlass13device_kernelIN5flash11enable_sm90INS1_16FlashAttnFwdSm90INS1_25CollectiveMainloopFwdSm90ILi2EN4cute5tupleIJNS5_1CILi1EEES8_S8_EEENS6_IJNS7_ILi128EEENS7_ILi96EEENS7_ILi192EEEEEELi192ENS_10bfloat16_tEfNS_4arch4Sm90ELb0ELb1ELb0ELb0ELb0ELb0ELb0ELb1ELb1ELb1ELb1ELb0EEENS1_21CollectiveEpilogueFwdINS6_IJSA_SC_SB_EEES9_SE_SG_Li256ELb0ELb1ELb1ELb0EEENS1_19SingleTileSchedulerILb0ELb1ELb1ELi128EEEEEEEEEvNT_6ParamsE)
        /*008c*/ 	.word	0x00000000


	//----- nvinfo : EIATTR_REGCOUNT
	.align		4
.L_34:
        /*0090*/ 	.byte	0x04, 0x2f
        /*0092*/ 	.short	(.L_36 - .L_35)
	.align		4
.L_35:
        /*0094*/ 	.word	index@(_ZN7cutlass13device_kernelIN5flash11enable_sm90INS1_16FlashAttnFwdSm90INS1_25CollectiveMainloopFwdSm90ILi2EN4cute5tupleIJNS5_1CILi1EEES8_S8_EEENS6_IJNS7_ILi128EEENS7_ILi112EEENS7_ILi192EEEEEELi192ENS_10bfloat16_tEfNS_4arch4Sm90ELb0ELb0ELb0ELb1ELb0ELb1ELb0ELb1ELb1ELb1ELb1ELb0EEENS1_21CollectiveEpilogueFwdINS6_IJSA_SC_SB_EEES9_SE_SG_Li256ELb1ELb1ELb1ELb0EEENS1_36VarlenDynamicPersistentTileSchedulerILi128ELi112ELi256ELi128ELb1ELb1ELb1ELb0ELb1ELb1EEEEEEEEEvNT_6ParamsE)
        /*0098*/ 	.word	0x00000004


	//----- nvinfo : EIATTR_FRAME_SIZE
	.align		4
.L_36:
        /*009c*/ 	.byte	0x04, 0x11
        /*009e*/ 	.short	(.L_38 - .L_37)
	.align		4
.L_37:
        /*00a0*/ 	.word	index@(_ZN7cutlass13device_kernelIN5flash11enable_sm90INS1_16FlashAttnFwdSm90INS1_25CollectiveMainloopFwdSm90ILi2EN4cute5tupleIJNS5_1CILi1EEES8_S8_EEENS6_IJNS7_ILi128EEENS7_ILi112EEENS7_ILi192EEEEEELi192ENS_10bfloat16_tEfNS_4arch4Sm90ELb0ELb0ELb0ELb1ELb0ELb1ELb0ELb1ELb1ELb1ELb1ELb0EEENS1_21CollectiveEpilogueFwdINS6_IJSA_SC_SB_EEES9_SE_SG_Li256ELb1ELb1ELb1ELb0EEENS1_36VarlenDynamicPersistentTileSchedulerILi128ELi112ELi256ELi128ELb1ELb1ELb1ELb0ELb1ELb1EEEEEEEEEvNT_6ParamsE)
        /*00a4*/ 	.word	0x00000000


	//----- nvinfo : EIATTR_REGCOUNT
	.align		4
.L_38:
        /*00a8*/ 	.byte	0x04, 0x2f
        /*00aa*/ 	.short	(.L_40 - .L_39)
	.align		4
.L_39:
        /*00ac*/ 	.word	index@(_ZN7cutlass13device_kernelIN5flash11enable_sm90INS1_16FlashAttnFwdSm90INS1_25CollectiveMainloopFwdSm90ILi2EN4cute5tupleIJNS5_1CILi1EEES8_S8_EEENS6_IJNS7_ILi128EEENS7_ILi112EEENS7_ILi192EEEEEELi192ENS_10bfloat16_tEfNS_4arch4Sm90ELb0ELb0ELb0ELb1ELb0ELb0ELb0ELb1ELb1ELb1ELb1ELb0EEENS1_21CollectiveEpilogueFwdINS6_IJSA_SC_SB_EEES9_SE_SG_Li256ELb1ELb1ELb1ELb0EEENS1_36VarlenDynamicPersistentTileSchedulerILi128ELi112ELi256ELi128ELb1ELb1ELb1ELb0ELb1ELb1EEEEEEEEEvNT_6ParamsE)
        /*00b0*/ 	.word	0x00000004


	//----- nvinfo : EIATTR_FRAME_SIZE
	.align		4
.L_40:
        /*00b4*/ 	.byte	0x04, 0x11
        /*00b6*/ 	.short	(.L_42 - .L_41)
	.align		4
.L_41:
        /*00b8*/ 	.word	index@(_ZN7cutlass13device_kernelIN5flash11enable_sm90INS1_16FlashAttnFwdSm90INS1_25CollectiveMainloopFwdSm90ILi2EN4cute5tupleIJNS5_1CILi1EEES8_S8_EEENS6_IJNS7_ILi128EEENS7_ILi112EEENS7_ILi192EEEEEELi192ENS_10bfloat16_tEfNS_4arch4Sm90ELb0ELb0ELb0ELb1ELb0ELb0ELb0ELb1ELb1ELb1ELb1ELb0EEENS1_21CollectiveEpilogueFwdINS6_IJSA_SC_SB_EEES9_SE_SG_Li256ELb1ELb1ELb1ELb0EEENS1_36VarlenDynamicPersistentTileSchedulerILi128ELi112ELi256ELi128ELb1ELb1ELb1ELb0ELb1ELb1EEEEEEEEEvNT_6ParamsE)
        /*00bc*/ 	.word	0x00000000


	//----- nvinfo : EIATTR_REGCOUNT
	.align		4
.L_42:
        /*00c0*/ 	.byte	0x04, 0x2f
        /*00c2*/ 	.short	(.L_44 - .L_43)
	.align		4
.L_43:
        /*00c4*/ 	.word	index@(_ZN7cutlass13device_kernelIN5flash11enable_sm90INS1_16FlashAttnFwdSm90INS1_25CollectiveMainloopFwdSm90ILi2EN4cute5tupleIJNS5_1CILi1EEES8_S8_EEENS6_IJNS7_ILi128EEENS7_ILi112EEENS7_ILi192EEEEEELi192ENS_10bfloat16_tEfNS_4arch4Sm90ELb0ELb0ELb0ELb0ELb0ELb0ELb0ELb1ELb1ELb1ELb1ELb0EEENS1_21CollectiveEpilogueFwdINS6_IJSA_SC_SB_EEES9_SE_SG_Li256ELb0ELb1ELb1ELb0EEENS1_19SingleTileSchedulerILb0ELb1ELb1ELi128EEEEEEEEEvNT_6ParamsE)
        /*00c8*/ 	.word	0x00000004


	//----- nvinfo : EIATTR_FRAME_SIZE
	.align		4
.L_44:
        /*00cc*/ 	.byte	0x04, 0x11
        /*00ce*/ 	.short	(.L_46 - .L_45)
	.align		4
.L_45:
        /*00d0*/ 	.word	index@(_ZN7cutlass13device_kernelIN5flash11enable_sm90INS1_16FlashAttnFwdSm90INS1_25CollectiveMainloopFwdSm90ILi2EN4cute5tupleIJNS5_1CILi1EEES8_S8_EEENS6_IJNS7_ILi128EEENS7_ILi112EEENS7_ILi192EEEEEELi192ENS_10bfloat16_tEfNS_4arch4Sm90ELb0ELb0ELb0ELb0ELb0ELb0ELb0ELb1ELb1ELb1ELb1ELb0EEENS1_21CollectiveEpilogueFwdINS6_IJSA_SC_SB_EEES9_SE_SG_Li256ELb0ELb1ELb1ELb0EEENS1_19SingleTileSchedulerILb0ELb1ELb1ELi128EEEEEEEEEvNT_6ParamsE)
        /*00d4*/ 	.word	0x00000000


	//----- nvinfo : EIATTR_MIN_STACK_SIZE
	.align		4
.L_46:
        /*00d8*/ 	.byte	0x04, 0x12
        /*00da*/ 	.short	(.L_48 - .L_47)
	.align		4
.L_47:
        /*00dc*/ 	.word	index@(_ZN7cutlass13device_kernelIN5flash11enable_sm90INS1_16FlashAttnFwdSm90INS1_25CollectiveMainloopFwdSm90ILi2EN4cute5tupleIJNS5_1CILi1EEES8_S8_EEENS6_IJNS7_ILi128EEENS7_ILi112EEENS7_ILi192EEEEEELi192ENS_10bfloat16_tEfNS_4arch4Sm90ELb0ELb0ELb0ELb0ELb0ELb0ELb0ELb1ELb1ELb1ELb1ELb0EEENS1_21CollectiveEpilogueFwdINS6_IJSA_SC_SB_EEES9_SE_SG_Li256ELb0ELb1ELb1ELb0EEENS1_19SingleTileSchedulerILb0ELb1ELb1ELi128EEEEEEEEEvNT_6ParamsE)
        /*00e0*/ 	.word	0x00000000


	//----- nvinfo : EIATTR_MIN_STACK_SIZE
	.align		4
.L_48:
        /*00e4*/ 	.byte	0x04, 0x12
        /*00e6*/ 	.short	(.L_50 - .L_49)
	.align		4
.L_49:
        /*00e8*/ 	.word	index@(_ZN7cutlass13device_kernelIN5flash11enable_sm90INS1_16FlashAttnFwdSm90INS1_25CollectiveMainloopFwdSm90ILi2EN4cute5tupleIJNS5_1CILi1EEES8_S8_EEENS6_IJNS7_ILi128EEENS7_ILi112EEENS7_ILi192EEEEEELi192ENS_10bfloat16_tEfNS_4arch4Sm90ELb0ELb0ELb0ELb1ELb0ELb0ELb0ELb1ELb1ELb1ELb1ELb0EEENS1_21CollectiveEpilogueFwdINS6_IJSA_SC_SB_EEES9_SE_SG_Li256ELb1ELb1ELb1ELb0EEENS1_36VarlenDynamicPersistentTileSchedulerILi128ELi112ELi256ELi128ELb1ELb1ELb1ELb0ELb1ELb1EEEEEEEEEvNT_6ParamsE)
        /*00ec*/ 	.word	0x00000000


	//----- nvinfo : EIATTR_MIN_STACK_SIZE
	.align		4
.L_50:
        /*00f0*/ 	.byte	0x04, 0x12
        /*00f2*/ 	.short	(.L_52 - .L_51)
	.align		4
.L_51:
        /*00f4*/ 	.word	index@(_ZN7cutlass13device_kernelIN5flash11enable_sm90INS1_16FlashAttnFwdSm90INS1_25CollectiveMainloopFwdSm90ILi2EN4cute5tupleIJNS5_1CILi1EEES8_S8_EEENS6_IJNS7_ILi128EEENS7_ILi112EEENS7_ILi192EEEEEELi192ENS_10bfloat16_tEfNS_4arch4Sm90ELb0ELb0ELb0ELb1ELb0ELb1ELb0ELb1ELb1ELb1ELb1ELb0EEENS1_21CollectiveEpilogueFwdINS6_IJSA_SC_SB_EEES9_SE_SG_Li256ELb1ELb1ELb1ELb0EEENS1_36VarlenDynamicPersistentTileSchedulerILi128ELi112ELi256ELi128ELb1ELb1ELb1ELb0ELb1ELb1EEEEEEEEEvNT_6ParamsE)
        /*00f8*/ 	.word	0x00000000


	//----- nvinfo : EIATTR_MIN_STACK_SIZE
	.align		4
.L_52:
        /*00fc*/ 	.byte	0x04, 0x12
        /*00fe*/ 	.short	(.L_54 - .L_53)
	.align		4
.L_53:
        /*0100*/ 	.word	index@(_ZN7cutlass13device_kernelIN5flash11enable_sm90INS1_16FlashAttnFwdSm90INS1_25CollectiveMainloopFwdSm90ILi2EN4cute5tupleIJNS5_1CILi1EEES8_S8_EEENS6_IJNS7_ILi128EEENS7_ILi96EEENS7_ILi192EEEEEELi192ENS_10bfloat16_tEfNS_4arch4Sm90ELb0ELb1ELb0ELb0ELb0ELb0ELb0ELb1ELb1ELb1ELb1ELb0EEENS1_21CollectiveEpilogueFwdINS6_IJSA_SC_SB_EEES9_SE_SG_Li256ELb0ELb1ELb1ELb0EEENS1_19SingleTileSchedulerILb0ELb1ELb1ELi128EEEEEEEEEvNT_6ParamsE)
        /*0104*/ 	.word	0x00000000


	//----- nvinfo : EIATTR_MIN_STACK_SIZE
	.align		4
.L_54:
        /*0108*/ 	.byte	0x04, 0x12
        /*010a*/ 	.short	(.L_56 - .L_55)
	.align		4
.L_55:
        /*010c*/ 	.word	index@(_ZN7cutlass13device_kernelIN5flash11enable_sm90INS1_16FlashAttnFwdSm90INS1_25CollectiveMainloopFwdSm90ILi2EN4cute5tupleIJNS5_1CILi1EEES8_S8_EEENS6_IJNS7_ILi128EEENS7_ILi96EEENS7_ILi192EEEEEELi192ENS_10bfloat16_tEfNS_4arch4Sm90ELb0ELb1ELb0ELb1ELb0ELb0ELb0ELb1ELb1ELb1ELb1ELb0EEENS1_21CollectiveEpilogueFwdINS6_IJSA_SC_SB_EEES9_SE_SG_Li256ELb1ELb1ELb1ELb0EEENS1_36VarlenDynamicPersistentTileSchedulerILi128ELi96ELi256ELi128ELb1ELb1ELb1ELb1ELb0ELb1EEEEEEEEEvNT_6ParamsE)
        /*0110*/ 	.word	0x00000000


	//----- nvinfo : EIATTR_MIN_STACK_SIZE
	.align		4
.L_56:
        /*0114*/ 	.byte	0x04, 0x12
        /*0116*/ 	.short	(.L_58 - .L_57)
	.align		4
.L_57:
        /*0118*/ 	.word	index@(_ZN7cutlass13device_kernelIN5flash11enable_sm90INS1_16FlashAttnFwdSm90INS1_25CollectiveMainloopFwdSm90ILi2EN4cute5tupleIJNS5_1CILi1EEES8_S8_EEENS6_IJNS7_ILi128EEENS7_ILi96EEENS7_ILi192EEEEEELi192ENS_10bfloat16_tEfNS_4arch4Sm90ELb0ELb1ELb0ELb1ELb0ELb1ELb0ELb1ELb1ELb1ELb1ELb0EEENS1_21CollectiveEpilogueFwdINS6_IJSA_SC_SB_EEES9_SE_SG_Li256ELb1ELb1ELb1ELb0EEENS1_36VarlenDynamicPersistentTileSchedulerILi128ELi96ELi256ELi128ELb1ELb1ELb1ELb1ELb0ELb1EEEEEEEEEvNT_6ParamsE)
        /*011c*/ 	.word	0x00000000


	//----- nvinfo : EIATTR_MIN_STACK_SIZE
	.align		4
.L_58:
        /*0120*/ 	.byte	0x04, 0x12
        /*0122*/ 	.short	(.L_60 - .L_59)
	.align		4
.L_59:
        /*0124*/ 	.word	index@(_ZN7cutlass13device_kernelIN5flash11enable_sm90INS1_16FlashAttnFwdSm90INS1_25CollectiveMainloopFwdSm90ILi2EN4cute5tupleIJNS5_1CILi1EEES8_S8_EEENS6_IJNS7_ILi128EEENS7_ILi112EEENS7_ILi192EEEEEELi192ENS_10bfloat16_tEfNS_4arch4Sm90ELb1ELb0ELb0ELb0ELb0ELb0ELb0ELb1ELb1ELb1ELb1ELb0EEENS1_21CollectiveEpilogueFwdINS6_IJSA_SC_SB_EEES9_SE_SG_Li256ELb0ELb1ELb1ELb0EEENS1_19SingleTileSchedulerILb0ELb1ELb1ELi128EEEEEEEEEvNT_6ParamsE)
        /*0128*/ 	.word	0x00000000


	//----- nvinfo : EIATTR_MIN_STACK_SIZE
	.align		4
.L_60:
        /*012c*/ 	.byte	0x04, 0x12
        /*012e*/ 	.short	(.L_62 - .L_61)
	.align		4
.L_61:
        /*0130*/ 	.word	index@(_ZN7cutlass13device_kernelIN5flash11enable_sm90INS1_16FlashAttnFwdSm90INS1_25CollectiveMainloopFwdSm90ILi2EN4cute5tupleIJNS5_1CILi1EEES8_S8_EEENS6_IJNS7_ILi128EEENS7_ILi112EEENS7_ILi192EEEEEELi192ENS_10bfloat16_tEfNS_4arch4Sm90ELb1ELb0ELb0ELb1ELb0ELb0ELb0ELb1ELb1ELb1ELb1ELb0EEENS1_21CollectiveEpilogueFwdINS6_IJSA_SC_SB_EEES9_SE_SG_Li256ELb1ELb1ELb1ELb0EEENS1_36VarlenDynamicPersistentTileSchedulerILi128ELi112ELi256ELi128ELb1ELb1ELb1ELb1ELb1ELb1EEEEEEEEEvNT_6ParamsE)
        /*0134*/ 	.word	0x00000000


	//----- nvinfo : EIATTR_MIN_STACK_SIZE
	.align		4
.L_62:
        /*0138*/ 	.byte	0x04, 0x12
        /*013a*/ 	.short	(.L_64 - .L_63)
	.align		4
.L_63:
        /*013c*/ 	.word	index@(_ZN7cutlass13device_kernelIN5flash11enable_sm90INS1_16FlashAttnFwdSm90INS1_25CollectiveMainloopFwdSm90ILi2EN4cute5tupleIJNS5_1CILi1EEES8_S8_EEENS6_IJNS7_ILi128EEENS7_ILi112EEENS7_ILi192EEEEEELi192ENS_10bfloat16_tEfNS_4arch4Sm90ELb1ELb0ELb0ELb1ELb0ELb1ELb0ELb1ELb1ELb1ELb1ELb0EEENS1_21CollectiveEpilogueFwdINS6_IJSA_SC_SB_EEES9_SE_SG_Li256ELb1ELb1ELb1ELb0EEENS1_36VarlenDynamicPersistentTileSchedulerILi128ELi112ELi256ELi128ELb1ELb1ELb1ELb1ELb1ELb1EEEEEEEEEvNT_6ParamsE)
        /*0140*/ 	.word	0x00000000
.L_64:


//--------------------- .nv.compat                --------------------------
	.section	.nv.compat,"",@"SHT_CUDA_COMPAT_INFO"
	.align	4
        /*0000*/ 	.byte	0x02, 0x09, 0x01, 0x00, 0x02, 0x02, 0x01, 0x00, 0x02, 0x05, 0x05, 0x00, 0x03, 0x07, 0x01, 0x01
        /*0010*/ 	.byte	0x02, 0x03, 0x00, 0x00, 0x02, 0x06, 0x01, 0x00, 0x04, 0x0b, 0x08, 0x00, 0x09, 0x00, 0x00, 0x00
        /*0020*/ 	.byte	0x00, 0x00, 0x00, 0x00


//--------------------- .nv.info._ZN7cutlass13device_kernelIN5flash11enable_sm90INS1_16FlashAttnFwdSm90INS1_25CollectiveMainloopFwdSm90ILi2EN4cute5tupleIJNS5_1CILi1EEES8_S8_EEENS6_IJNS7_ILi128EEENS7_ILi112EEENS7_ILi192EEEEEELi192ENS_10bfloat16_tEfNS_4arch4Sm90ELb0ELb0ELb0ELb0ELb0ELb0ELb0ELb1ELb1ELb1ELb1ELb0EEENS1_21CollectiveEpilogueFwdINS6_IJSA_SC_SB_EEES9_SE_SG_Li256ELb0ELb1ELb1ELb0EEENS1_19SingleTileSchedulerILb0ELb1ELb1ELi128EEEEEEEEEvNT_6ParamsE --------------------------
	.section	.nv.info._ZN7cutlass13device_kernelIN5flash11enable_sm90INS1_16FlashAttnFwdSm90INS1_25CollectiveMainloopFwdSm90ILi2EN4cute5tupleIJNS5_1CILi1EEES8_S8_EEENS6_IJNS7_ILi128EEENS7_ILi112EEENS7_ILi192EEEEEELi192ENS_10bfloat16_tEfNS_4arch4Sm90ELb0ELb0ELb0ELb0ELb0ELb0ELb0ELb1ELb1ELb1ELb1ELb0EEENS1_21CollectiveEpilogueFwdINS6_IJSA_SC_SB_EEES9_SE_SG_Li256ELb0ELb1ELb1ELb0EEENS1_19SingleTileSchedulerILb0ELb1ELb1ELi128EEEEEEEEEvNT_6ParamsE,"",@"SHT_CUDA_INFO"
	.sectionflags	@""
	.align	4


	//----- nvinfo : EIATTR_CUDA_API_VERSION
	.align		4
        /*0000*/ 	.byte	0x04, 0x37
        /*0002*/ 	.short	(.L_66 - .L_65)
.L_65:
        /*0004*/ 	.word	0x00000082


	//----- nvinfo : EIATTR_KPARAM_INFO
	.align		4
.L_66:
        /*0008*/ 	.byte	0x04, 0x17
        /*000a*/ 	.short	(.L_68 - .L_67)
.L_67:
        /*000c*/ 	.word	0x00000000
        /*0010*/ 	.short	0x0000
        /*0012*/ 	.short	0x0000
        /*0014*/ 	.byte	0x00, 0xf0, 0x01, 0x28


	//----- nvinfo : EIATTR_SPARSE_MMA_MASK
	.align		4
.L_68:
        /*0018*/ 	.byte	0x03, 0x50
        /*001a*/ 	.short	0x0000


	//----- nvinfo : EIATTR_MAXREG_COUNT
	.align		4
        /*001c*/ 	.byte	0x03, 0x1b
        /*001e*/ 	.short	0x00a8


	//----- nvinfo : EIATTR_MERCURY_ISA_VERSION
	.align		4
        /*0020*/ 	.byte	0x03, 0x5f
        /*0022*/ 	.short	0x0101


	//----- nvinfo : EIATTR_VRC_CTA_INIT_COUNT
	.align		4
        /*0024*/ 	.byte	0x02, 0x4a
	.zero		1
	.zero		1


	//----- nvinfo : EIATTR_EXIT_INSTR_OFFSETS
	.align		4
        /*0028*/ 	.byte	0x04, 0x1c
        /*002a*/ 	.short	(.L_70 - .L_69)


	//   ....[0]....
.L_69:
        /*002c*/ 	.word	0x00000010


	//----- nvinfo : EIATTR_MAX_THREADS
	.align		4
.L_70:
        /*0030*/ 	.byte	0x04, 0x05
        /*0032*/ 	.short	(.L_72 - .L_71)
.L_71:
        /*0034*/ 	.word	0x00000180
        /*0038*/ 	.word	0x00000001
        /*003c*/ 	.word	0x00000001


	//----- nvinfo : EIATTR_CBANK_PARAM_SIZE
	.align		4
.L_72:
        /*0040*/ 	.byte	0x03, 0x19
        /*0042*/ 	.short	0x0a00


	//----- nvinfo : EIATTR_PARAM_CBANK
	.align		4
        /*0044*/ 	.byte	0x04, 0x0a
        /*0046*/ 	.short	(.L_74 - .L_73)
	.align		4
.L_73:
        /*0048*/ 	.word	index@(.nv.constant0._ZN7cutlass13device_kernelIN5flash11enable_sm90INS1_16FlashAttnFwdSm90INS1_25CollectiveMainloopFwdSm90ILi2EN4cute5tupleIJNS5_1CILi1EEES8_S8_EEENS6_IJNS7_ILi128EEENS7_ILi112EEENS7_ILi192EEEEEELi192ENS_10bfloat16_tEfNS_4arch4Sm90ELb0ELb0ELb0ELb0ELb0ELb0ELb0ELb1ELb1ELb1ELb1ELb0EEENS1_21CollectiveEpilogueFwdINS6_IJSA_SC_SB_EEES9_SE_SG_Li256ELb0ELb1ELb1ELb0EEENS1_19SingleTileSchedulerILb0ELb1ELb1ELi128EEEEEEEEEvNT_6ParamsE)
        /*004c*/ 	.short	0x0380
        /*004e*/ 	.short	0x0a00


	//----- nvinfo : EIATTR_SW_WAR
	.align		4
.L_74:
        /*0050*/ 	.byte	0x04, 0x36
        /*0052*/ 	.short	(.L_76 - .L_75)
.L_75:
        /*0054*/ 	.word	0x00000008
.L_76:


//--------------------- .nv.info._ZN7cutlass13device_kernelIN5flash11enable_sm90INS1_16FlashAttnFwdSm90INS1_25CollectiveMainloopFwdSm90ILi2EN4cute5tupleIJNS5_1CILi1EEES8_S8_EEENS6_IJNS7_ILi128EEENS7_ILi112EEENS7_ILi192EEEEEELi192ENS_10bfloat16_tEfNS_4arch4Sm90ELb0ELb0ELb0ELb1ELb0ELb0ELb0ELb1ELb1ELb1ELb1ELb0EEENS1_21CollectiveEpilogueFwdINS6_IJSA_SC_SB_EEES9_SE_SG_Li256ELb1ELb1ELb1ELb0EEENS1_36VarlenDynamicPersistentTileSchedulerILi128ELi112ELi256ELi128ELb1ELb1ELb1ELb0ELb1ELb1EEEEEEEEEvNT_6ParamsE --------------------------
	.section	.nv.info._ZN7cutlass13device_kernelIN5flash11enable_sm90INS1_16FlashAttnFwdSm90INS1_25CollectiveMainloopFwdSm90ILi2EN4cute5tupleIJNS5_1CILi1EEES8_S8_EEENS6_IJNS7_ILi128EEENS7_ILi112EEENS7_ILi192EEEEEELi192ENS_10bfloat16_tEfNS_4arch4Sm90ELb0ELb0ELb0ELb1ELb0ELb0ELb0ELb1ELb1ELb1ELb1ELb0EEENS1_21CollectiveEpilogueFwdINS6_IJSA_SC_SB_EEES9_SE_SG_Li256ELb1ELb1ELb1ELb0EEENS1_36VarlenDynamicPersistentTileSchedulerILi128ELi112ELi256ELi128ELb1ELb1ELb1ELb0ELb1ELb1EEEEEEEEEvNT_6ParamsE,"",@"SHT_CUDA_INFO"
	.sectionflags	@""
	.align	4


	//----- nvinfo : EIATTR_CUDA_API_VERSION
	.align		4
        /*0000*/ 	.byte	0x04, 0x37
        /*0002*/ 	.short	(.L_78 - .L_77)
.L_77:
        /*0004*/ 	.word	0x00000082


	//----- nvinfo : EIATTR_KPARAM_INFO
	.align		4
.L_78:
        /*0008*/ 	.byte	0x04, 0x17
        /*000a*/ 	.short	(.L_80 - .L_79)
.L_79:
        /*000c*/ 	.word	0x00000000
        /*0010*/ 	.short	0x0000
        /*0012*/ 	.short	0x0000
        /*0014*/ 	.byte	0x00, 0xf0, 0x01, 0x2a


	//----- nvinfo : EIATTR_SPARSE_MMA_MASK
	.align		4
.L_80:
        /*0018*/ 	.byte	0x03, 0x50
        /*001a*/ 	.short	0x0000


	//----- nvinfo : EIATTR_MAXREG_COUNT
	.align		4
        /*001c*/ 	.byte	0x03, 0x1b
        /*001e*/ 	.short	0x00a8


	//----- nvinfo : EIATTR_MERCURY_ISA_VERSION
	.align		4
        /*0020*/ 	.byte	0x03, 0x5f
        /*0022*/ 	.short	0x0101


	//----- nvinfo : EIATTR_VRC_CTA_INIT_COUNT
	.align		4
        /*0024*/ 	.byte	0x02, 0x4a
	.zero		1
	.zero		1


	//----- nvinfo : EIATTR_EXIT_INSTR_OFFSETS
	.align		4
        /*0028*/ 	.byte	0x04, 0x1c
        /*002a*/ 	.short	(.L_82 - .L_81)


	//   ....[0]....
.L_81:
        /*002c*/ 	.word	0x00000010


	//----- nvinfo : EIATTR_MAX_THREADS
	.align		4
.L_82:
        /*0030*/ 	.byte	0x04, 0x05
        /*0032*/ 	.short	(.L_84 - .L_83)
.L_83:
        /*0034*/ 	.word	0x00000180
        /*0038*/ 	.word	0x00000001
        /*003c*/ 	.word	0x00000001


	//----- nvinfo : EIATTR_CBANK_PARAM_SIZE
	.align		4
.L_84:
        /*0040*/ 	.byte	0x03, 0x19
        /*0042*/ 	.short	0x0a80


	//----- nvinfo : EIATTR_PARAM_CBANK
	.align		4
        /*0044*/ 	.byte	0x04, 0x0a
        /*0046*/ 	.short	(.L_86 - .L_85)
	.align		4
.L_85:
        /*0048*/ 	.word	index@(.nv.constant0._ZN7cutlass13device_kernelIN5flash11enable_sm90INS1_16FlashAttnFwdSm90INS1_25CollectiveMainloopFwdSm90ILi2EN4cute5tupleIJNS5_1CILi1EEES8_S8_EEENS6_IJNS7_ILi128EEENS7_ILi112EEENS7_ILi192EEEEEELi192ENS_10bfloat16_tEfNS_4arch4Sm90ELb0ELb0ELb0ELb1ELb0ELb0ELb0ELb1ELb1ELb1ELb1ELb0EEENS1_21CollectiveEpilogueFwdINS6_IJSA_SC_SB_EEES9_SE_SG_Li256ELb1ELb1ELb1ELb0EEENS1_36VarlenDynamicPersistentTileSchedulerILi128ELi112ELi256ELi128ELb1ELb1ELb1ELb0ELb1ELb1EEEEEEEEEvNT_6ParamsE)
        /*004c*/ 	.short	0x0380
        /*004e*/ 	.short	0x0a80


	//----- nvinfo : EIATTR_SW_WAR
	.align		4
.L_86:
        /*0050*/ 	.byte	0x04, 0x36
        /*0052*/ 	.short	(.L_88 - .L_87)
.L_87:
        /*0054*/ 	.word	0x00000008
.L_88:


//--------------------- .nv.info._ZN7cutlass13device_kernelIN5flash11enable_sm90INS1_16FlashAttnFwdSm90INS1_25CollectiveMainloopFwdSm90ILi2EN4cute5tupleIJNS5_1CILi1EEES8_S8_EEENS6_IJNS7_ILi128EEENS7_ILi112EEENS7_ILi192EEEEEELi192ENS_10bfloat16_tEfNS_4arch4Sm90ELb0ELb0ELb0ELb1ELb0ELb1ELb0ELb1ELb1ELb1ELb1ELb0EEENS1_21CollectiveEpilogueFwdINS6_IJSA_SC_SB_EEES9_SE_SG_Li256ELb1ELb1ELb1ELb0EEENS1_36VarlenDynamicPersistentTileSchedulerILi128ELi112ELi256ELi128ELb1ELb1ELb1ELb0ELb1ELb1EEEEEEEEEvNT_6ParamsE --------------------------
	.section	.nv.info._ZN7cutlass13device_kernelIN5flash11enable_sm90INS1_16FlashAttnFwdSm90INS1_25CollectiveMainloopFwdSm90ILi2EN4cute5tupleIJNS5_1CILi1EEES8_S8_EEENS6_IJNS7_ILi128EEENS7_ILi112EEENS7_ILi192EEEEEELi192ENS_10bfloat16_tEfNS_4arch4Sm90ELb0ELb0ELb0ELb1ELb0ELb1ELb0ELb1ELb1ELb1ELb1ELb0EEENS1_21CollectiveEpilogueFwdINS6_IJSA_SC_SB_EEES9_SE_SG_Li256ELb1ELb1ELb1ELb0EEENS1_36VarlenDynamicPersistentTileSchedulerILi128ELi112ELi256ELi128ELb1ELb1ELb1ELb0ELb1ELb1EEEEEEEEEvNT_6ParamsE,"",@"SHT_CUDA_INFO"
	.sectionflags	@""
	.align	4


	//----- nvinfo : EIATTR_CUDA_API_VERSION
	.align		4
        /*0000*/ 	.byte	0x04, 0x37
        /*0002*/ 	.short	(.L_90 - .L_89)
.L_89:
        /*0004*/ 	.word	0x00000082


	//----- nvinfo : EIATTR_KPARAM_INFO
	.align		4
.L_90:
        /*0008*/ 	.byte	0x04, 0x17
        /*000a*/ 	.short	(.L_92 - .L_91)
.L_91:
        /*000c*/ 	.word	0x00000000
        /*0010*/ 	.short	0x0000
        /*0012*/ 	.short	0x0000
        /*0014*/ 	.byte	0x00, 0xf0, 0x01, 0x2a


	//----- nvinfo : EIATTR_SPARSE_MMA_MASK
	.align		4
.L_92:
        /*0018*/ 	.byte	0x03, 0x50
        /*001a*/ 	.short	0x0000


	//----- nvinfo : EIATTR_MAXREG_COUNT
	.align		4
        /*001c*/ 	.byte	0x03, 0x1b
        /*001e*/ 	.short	0x00a8


	//----- nvinfo : EIATTR_MERCURY_ISA_VERSION
	.align		4
        /*0020*/ 	.byte	0x03, 0x5f
        /*0022*/ 	.short	0x0101


	//----- nvinfo : EIATTR_VRC_CTA_INIT_COUNT
	.align		4
        /*0024*/ 	.byte	0x02, 0x4a
	.zero		1
	.zero		1


	//----- nvinfo : EIATTR_EXIT_INSTR_OFFSETS
	.align		4
        /*0028*/ 	.byte	0x04, 0x1c
        /*002a*/ 	.short	(.L_94 - .L_93)


	//   ....[0]....
.L_93:
        /*002c*/ 	.word	0x00000010


	//----- nvinfo : EIATTR_MAX_THREADS
	.align		4
.L_94:
        /*0030*/ 	.byte	0x04, 0x05
        /*0032*/ 	.short	(.L_96 - .L_95)
.L_95:
        /*0034*/ 	.word	0x00000180
        /*0038*/ 	.word	0x00000001
        /*003c*/ 	.word	0x00000001


	//----- nvinfo : EIATTR_CBANK_PARAM_SIZE
	.align		4
.L_96:
        /*0040*/ 	.byte	0x03, 0x19
        /*0042*/ 	.short	0x0a80


	//----- nvinfo : EIATTR_PARAM_CBANK
	.align		4
        /*0044*/ 	.byte	0x04, 0x0a
        /*0046*/ 	.short	(.L_98 - .L_97)
	.align		4
.L_97:
        /*0048*/ 	.word	index@(.nv.constant0._ZN7cutlass13device_kernelIN5flash11enable_sm90INS1_16FlashAttnFwdSm90INS1_25CollectiveMainloopFwdSm90ILi2EN4cute5tupleIJNS5_1CILi1EEES8_S8_EEENS6_IJNS7_ILi128EEENS7_ILi112EEENS7_ILi192EEEEEELi192ENS_10bfloat16_tEfNS_4arch4Sm90ELb0ELb0ELb0ELb1ELb0ELb1ELb0ELb1ELb1ELb1ELb1ELb0EEENS1_21CollectiveEpilogueFwdINS6_IJSA_SC_SB_EEES9_SE_SG_Li256ELb1ELb1ELb1ELb0EEENS1_36VarlenDynamicPersistentTileSchedulerILi128ELi112ELi256ELi128ELb1ELb1ELb1ELb0ELb1ELb1EEEEEEEEEvNT_6ParamsE)
        /*004c*/ 	.short	0x0380
        /*004e*/ 	.short	0x0a80


	//----- nvinfo : EIATTR_SW_WAR
	.align		4
.L_98:
        /*0050*/ 	.byte	0x04, 0x36
        /*0052*/ 	.short	(.L_100 - .L_99)
.L_99:
        /*0054*/ 	.word	0x00000008
.L_100:


//--------------------- .nv.info._ZN7cutlass13device_kernelIN5flash11enable_sm90INS1_16FlashAttnFwdSm90INS1_25CollectiveMainloopFwdSm90ILi2EN4cute5tupleIJNS5_1CILi1EEES8_S8_EEENS6_IJNS7_ILi128EEENS7_ILi96EEENS7_ILi192EEEEEELi192ENS_10bfloat16_tEfNS_4arch4Sm90ELb0ELb1ELb0ELb0ELb0ELb0ELb0ELb1ELb1ELb1ELb1ELb0EEENS1_21CollectiveEpilogueFwdINS6_IJSA_SC_SB_EEES9_SE_SG_Li256ELb0ELb1ELb1ELb0EEENS1_19SingleTileSchedulerILb0ELb1ELb1ELi128EEEEEEEEEvNT_6ParamsE --------------------------
	.section	.nv.info._ZN7cutlass13device_kernelIN5flash11enable_sm90INS1_16FlashAttnFwdSm90INS1_25CollectiveMainloopFwdSm90ILi2EN4cute5tupleIJNS5_1CILi1EEES8_S8_EEENS6_IJNS7_ILi128EEENS7_ILi96EEENS7_ILi192EEEEEELi192ENS_10bfloat16_tEfNS_4arch4Sm90ELb0ELb1ELb0ELb0ELb0ELb0ELb0ELb1ELb1ELb1ELb1ELb0EEENS1_21CollectiveEpilogueFwdINS6_IJSA_SC_SB_EEES9_SE_SG_Li256ELb0ELb1ELb1ELb0EEENS1_19SingleTileSchedulerILb0ELb1ELb1ELi128EEEEEEEEEvNT_6ParamsE,"",@"SHT_CUDA_INFO"
	.sectionflags	@""
	.align	4


	//----- nvinfo : EIATTR_CUDA_API_VERSION
	.align		4
        /*0000*/ 	.byte	0x04, 0x37
        /*0002*/ 	.short	(.L_102 - .L_101)
.L_101:
        /*0004*/ 	.word	0x00000082


	//----- nvinfo : EIATTR_KPARAM_INFO
	.align		4
.L_102:
        /*0008*/ 	.byte	0x04, 0x17
        /*000a*/ 	.short	(.L_104 - .L_103)
.L_103:
        /*000c*/ 	.word	0x00000000
        /*0010*/ 	.short	0x0000
        /*0012*/ 	.short	0x0000
        /*0014*/ 	.byte	0x00, 0xf0, 0x01, 0x28


	//----- nvinfo : EIATTR_SPARSE_MMA_MASK
	.align		4
.L_104:
        /*0018*/ 	.byte	0x03, 0x50
        /*001a*/ 	.short	0x0000


	//----- nvinfo : EIATTR_MAXREG_COUNT
	.align		4
        /*001c*/ 	.byte	0x03, 0x1b
        /*001e*/ 	.short	0x00a8


	//----- nvinfo : EIATTR_MERCURY_ISA_VERSION
	.align		4
        /*0020*/ 	.byte	0x03, 0x5f
        /*0022*/ 	.short	0x0101


	//----- nvinfo : EIATTR_VRC_CTA_INIT_COUNT
	.align		4
        /*0024*/ 	.byte	0x02, 0x4a
	.zero		1
	.zero		1


	//----- nvinfo : EIATTR_EXIT_INSTR_OFFSETS
	.align		4
        /*0028*/ 	.byte	0x04, 0x1c
        /*002a*/ 	.short	(.L_106 - .L_105)


	//   ....[0]....
.L_105:
        /*002c*/ 	.word	0x00000010


	//----- nvinfo : EIATTR_MAX_THREADS
	.align		4
.L_106:
        /*0030*/ 	.byte	0x04, 0x05
        /*0032*/ 	.short	(.L_108 - .L_107)
.L_107:
        /*0034*/ 	.word	0x00000180
        /*0038*/ 	.word	0x00000001
        /*003c*/ 	.word	0x00000001


	//----- nvinfo : EIATTR_CBANK_PARAM_SIZE
	.align		4
.L_108:
        /*0040*/ 	.byte	0x03, 0x19
        /*0042*/ 	.short	0x0a00


	//----- nvinfo : EIATTR_PARAM_CBANK
	.align		4
        /*0044*/ 	.byte	0x04, 0x0a
        /*0046*/ 	.short	(.L_110 - .L_109)
	.align		4
.L_109:
        /*0048*/ 	.word	index@(.nv.constant0._ZN7cutlass13device_kernelIN5flash11enable_sm90INS1_16FlashAttnFwdSm90INS1_25CollectiveMainloopFwdSm90ILi2EN4cute5tupleIJNS5_1CILi1EEES8_S8_EEENS6_IJNS7_ILi128EEENS7_ILi96EEENS7_ILi192EEEEEELi192ENS_10bfloat16_tEfNS_4arch4Sm90ELb0ELb1ELb0ELb0ELb0ELb0ELb0ELb1ELb1ELb1ELb1ELb0EEENS1_21CollectiveEpilogueFwdINS6_IJSA_SC_SB_EEES9_SE_SG_Li256ELb0ELb1ELb1ELb0EEENS1_19SingleTileSchedulerILb0ELb1ELb1ELi128EEEEEEEEEvNT_6ParamsE)
        /*004c*/ 	.short	0x0380
        /*004e*/ 	.short	0x0a00


	//----- nvinfo : EIATTR_SW_WAR
	.align		4
.L_110:
        /*0050*/ 	.byte	0x04, 0x36
        /*0052*/ 	.short	(.L_112 - .L_111)
.L_111:
        /*0054*/ 	.word	0x00000008
.L_112:


//--------------------- .nv.info._ZN7cutlass13device_kernelIN5flash11enable_sm90INS1_16FlashAttnFwdSm90INS1_25CollectiveMainloopFwdSm90ILi2EN4cute5tupleIJNS5_1CILi1EEES8_S8_EEENS6_IJNS7_ILi128EEENS7_ILi96EEENS7_ILi192EEEEEELi192ENS_10bfloat16_tEfNS_4arch4Sm90ELb0ELb1ELb0ELb1ELb0ELb0ELb0ELb1ELb1ELb1ELb1ELb0EEENS1_21CollectiveEpilogueFwdINS6_IJSA_SC_SB_EEES9_SE_SG_Li256ELb1ELb1ELb1ELb0EEENS1_36VarlenDynamicPersistentTileSchedulerILi128ELi96ELi256ELi128ELb1ELb1ELb1ELb1ELb0ELb1EEEEEEEEEvNT_6ParamsE --------------------------
	.section	.nv.info._ZN7cutlass13device_kernelIN5flash11enable_sm90INS1_16FlashAttnFwdSm90INS1_25CollectiveMainloopFwdSm90ILi2EN4cute5tupleIJNS5_1CILi1EEES8_S8_EEENS6_IJNS7_ILi128EEENS7_ILi96EEENS7_ILi192EEEEEELi192ENS_10bfloat16_tEfNS_4arch4Sm90ELb0ELb1ELb0ELb1ELb0ELb0ELb0ELb1ELb1ELb1ELb1ELb0EEENS1_21CollectiveEpilogueFwdINS6_IJSA_SC_SB_EEES9_SE_SG_Li256ELb1ELb1ELb1ELb0EEENS1_36VarlenDynamicPersistentTileSchedulerILi128ELi96ELi256ELi128ELb1ELb1ELb1ELb1ELb0ELb1EEEEEEEEEvNT_6ParamsE,"",@"SHT_CUDA_INFO"
	.sectionflags	@""
	.align	4


	//----- nvinfo : EIATTR_CUDA_API_VERSION
	.align		4
        /*0000*/ 	.byte	0x04, 0x37
        /*0002*/ 	.short	(.L_114 - .L_113)
.L_113:
        /*0004*/ 	.word	0x00000082


	//----- nvinfo : EIATTR_KPARAM_INFO
	.align		4
.L_114:
        /*0008*/ 	.byte	0x04, 0x17
        /*000a*/ 	.short	(.L_116 - .L_115)
.L_115:
        /*000c*/ 	.word	0x00000000
        /*0010*/ 	.short	0x0000
        /*0012*/ 	.short	0x0000
        /*0014*/ 	.byte	0x00, 0xf0, 0x01, 0x2a


	//----- nvinfo : EIATTR_SPARSE_MMA_MASK
	.align		4
.L_116:
        /*0018*/ 	.byte	0x03, 0x50
        /*001a*/ 	.short	0x0000


	//----- nvinfo : EIATTR_MAXREG_COUNT
	.align		4
        /*001c*/ 	.byte	0x03, 0x1b
        /*001e*/ 	.short	0x00a8


	//----- nvinfo : EIATTR_MERCURY_ISA_VERSION
	.align		4
        /*0020*/ 	.byte	0x03, 0x5f
        /*0022*/ 	.short	0x0101


	//----- nvinfo : EIATTR_VRC_CTA_INIT_COUNT
	.align		4
        /*0024*/ 	.byte	0x02, 0x4a
	.zero		1
	.zero		1


	//----- nvinfo : EIATTR_EXIT_INSTR_OFFSETS
	.align		4
        /*0028*/ 	.byte	0x04, 0x1c
        /*002a*/ 	.short	(.L_118 - .L_117)


	//   ....[0]....
.L_117:
        /*002c*/ 	.word	0x00000010


	//----- nvinfo : EIATTR_MAX_THREADS
	.align		4
.L_118:
        /*0030*/ 	.byte	0x04, 0x05
        /*0032*/ 	.short	(.L_120 - .L_119)
.L_119:
        /*0034*/ 	.word	0x00000180
        /*0038*/ 	.word	0x00000001
        /*003c*/ 	.word	0x00000001


	//----- nvinfo : EIATTR_CBANK_PARAM_SIZE
	.align		4
.L_120:
        /*0040*/ 	.byte	0x03, 0x19
        /*0042*/ 	.short	0x0a80


	//----- nvinfo : EIATTR_PARAM_CBANK
	.align		4
        /*0044*/ 	.byte	0x04, 0x0a
        /*0046*/ 	.short	(.L_122 - .L_121)
	.align		4
.L_121:
        /*0048*/ 	.word	index@(.nv.constant0._ZN7cutlass13device_kernelIN5flash11enable_sm90INS1_16FlashAttnFwdSm90INS1_25CollectiveMainloopFwdSm90ILi2EN4cute5tupleIJNS5_1CILi1EEES8_S8_EEENS6_IJNS7_ILi128EEENS7_ILi96EEENS7_ILi192EEEEEELi192ENS_10bfloat16_tEfNS_4arch4Sm90ELb0ELb1ELb0ELb1ELb0ELb0ELb0ELb1ELb1ELb1ELb1ELb0EEENS1_21CollectiveEpilogueFwdINS6_IJSA_SC_SB_EEES9_SE_SG_Li256ELb1ELb1ELb1ELb0EEENS1_36VarlenDynamicPersistentTileSchedulerILi128ELi96ELi256ELi128ELb1ELb1ELb1ELb1ELb0ELb1EEEEEEEEEvNT_6ParamsE)
        /*004c*/ 	.short	0x0380
        /*004e*/ 	.short	0x0a80


	//----- nvinfo : EIATTR_SW_WAR
	.align		4
.L_122:
        /*0050*/ 	.byte	0x04, 0x36
        /*0052*/ 	.short	(.L_124 - .L_123)
.L_123:
        /*0054*/ 	.word	0x00000008
.L_124:


//--------------------- .nv.info._ZN7cutlass13device_kernelIN5flash11enable_sm90INS1_16FlashAttnFwdSm90INS1_25CollectiveMainloopFwdSm90ILi2EN4cute5tupleIJNS5_1CILi1EEES8_S8_EEENS6_IJNS7_ILi128EEENS7_ILi96EEENS7_ILi192EEEEEELi192ENS_10bfloat16_tEfNS_4arch4Sm90ELb0ELb1ELb0ELb1ELb0ELb1ELb0ELb1ELb1ELb1ELb1ELb0EEENS1_21CollectiveEpilogueFwdINS6_IJSA_SC_SB_EEES9_SE_SG_Li256ELb1ELb1ELb1ELb0EEENS1_36VarlenDynamicPersistentTileSchedulerILi128ELi96ELi256ELi128ELb1ELb1ELb1ELb1ELb0ELb1EEEEEEEEEvNT_6ParamsE --------------------------
	.section	.nv.info._ZN7cutlass13device_kernelIN5flash11enable_sm90INS1_16FlashAttnFwdSm90INS1_25CollectiveMainloopFwdSm90ILi2EN4cute5tupleIJNS5_1CILi1EEES8_S8_EEENS6_IJNS7_ILi128EEENS7_ILi96EEENS7_ILi192EEEEEELi192ENS_10bfloat16_tEfNS_4arch4Sm90ELb0ELb1ELb0ELb1ELb0ELb1ELb0ELb1ELb1ELb1ELb1ELb0EEENS1_21CollectiveEpilogueFwdINS6_IJSA_SC_SB_EEES9_SE_SG_Li256ELb1ELb1ELb1ELb0EEENS1_36VarlenDynamicPersistentTileSchedulerILi128ELi96ELi256ELi128ELb1ELb1ELb1ELb1ELb0ELb1EEEEEEEEEvNT_6ParamsE,"",@"SHT_CUDA_INFO"
	.sectionflags	@""
	.align	4


	//----- nvinfo : EIATTR_CUDA_API_VERSION
	.align		4
        /*0000*/ 	.byte	0x04, 0x37
        /*0002*/ 	.short	(.L_126 - .L_125)
.L_125:
        /*0004*/ 	.word	0x00000082


	//----- nvinfo : EIATTR_KPARAM_INFO
	.align		4
.L_126:
        /*0008*/ 	.byte	0x04, 0x17
        /*000a*/ 	.short	(.L_128 - .L_127)
.L_127:
        /*000c*/ 	.word	0x00000000
        /*0010*/ 	.short	0x0000
        /*0012*/ 	.short	0x0000
        /*0014*/ 	.byte	0x00, 0xf0, 0x01, 0x2a


	//----- nvinfo : EIATTR_SPARSE_MMA_MASK
	.align		4
.L_128:
        /*0018*/ 	.byte	0x03, 0x50
        /*001a*/ 	.short	0x0000


	//----- nvinfo : EIATTR_MAXREG_COUNT
	.align		4
        /*001c*/ 	.byte	0x03, 0x1b
        /*001e*/ 	.short	0x00a8


	//----- nvinfo : EIATTR_MERCURY_ISA_VERSION
	.align		4
        /*0020*/ 	.byte	0x03, 0x5f
        /*0022*/ 	.short	0x0101


	//----- nvinfo : EIATTR_VRC_CTA_INIT_COUNT
	.align		4
        /*0024*/ 	.byte	0x02, 0x4a
	.zero		1
	.zero		1


	//----- nvinfo : EIATTR_EXIT_INSTR_OFFSETS
	.align		4
        /*0028*/ 	.byte	0x04, 0x1c
        /*002a*/ 	.short	(.L_130 - .L_129)


	//   ....[0]....
.L_129:
        /*002c*/ 	.word	0x00000010


	//----- nvinfo : EIATTR_MAX_THREADS
	.align		4
.L_130:
        /*0030*/ 	.byte	0x04, 0x05
        /*0032*/ 	.short	(.L_132 - .L_131)
.L_131:
        /*0034*/ 	.word	0x00000180
        /*0038*/ 	.word	0x00000001
        /*003c*/ 	.word	0x00000001


	//----- nvinfo : EIATTR_CBANK_PARAM_SIZE
	.align		4
.L_132:
        /*0040*/ 	.byte	0x03, 0x19
        /*0042*/ 	.short	0x0a80


	//----- nvinfo : EIATTR_PARAM_CBANK
	.align		4
        /*0044*/ 	.byte	0x04, 0x0a
        /*0046*/ 	.short	(.L_134 - .L_133)
	.align		4
.L_133:
        /*0048*/ 	.word	index@(.nv.constant0._ZN7cutlass13device_kernelIN5flash11enable_sm90INS1_16FlashAttnFwdSm90INS1_25CollectiveMainloopFwdSm90ILi2EN4cute5tupleIJNS5_1CILi1EEES8_S8_EEENS6_IJNS7_ILi128EEENS7_ILi96EEENS7_ILi192EEEEEELi192ENS_10bfloat16_tEfNS_4arch4Sm90ELb0ELb1ELb0ELb1ELb0ELb1ELb0ELb1ELb1ELb1ELb1ELb0EEENS1_21CollectiveEpilogueFwdINS6_IJSA_SC_SB_EEES9_SE_SG_Li256ELb1ELb1ELb1ELb0EEENS1_36VarlenDynamicPersistentTileSchedulerILi128ELi96ELi256ELi128ELb1ELb1ELb1ELb1ELb0ELb1EEEEEEEEEvNT_6ParamsE)
        /*004c*/ 	.short	0x0380
        /*004e*/ 	.short	0x0a80


	//----- nvinfo : EIATTR_SW_WAR
	.align		4
.L_134:
        /*0050*/ 	.byte	0x04, 0x36
        /*0052*/ 	.short	(.L_136 - .L_135)
.L_135:
        /*0054*/ 	.word	0x00000008
.L_136:


//--------------------- .nv.info._ZN7cutlass13device_kernelIN5flash11enable_sm90INS1_16FlashAttnFwdSm90INS1_25CollectiveMainloopFwdSm90ILi2EN4cute5tupleIJNS5_1CILi1EEES8_S8_EEENS6_IJNS7_ILi128EEENS7_ILi112EEENS7_ILi192EEEEEELi192ENS_10bfloat16_tEfNS_4arch4Sm90ELb1ELb0ELb0ELb0ELb0ELb0ELb0ELb1ELb1ELb1ELb1ELb0EEENS1_21CollectiveEpilogueFwdINS6_IJSA_SC_SB_EEES9_SE_SG_Li256ELb0ELb1ELb1ELb0EEENS1_19SingleTileSchedulerILb0ELb1ELb1ELi128EEEEEEEEEvNT_6ParamsE --------------------------
	.section	.nv.info._ZN7cutlass13device_kernelIN5flash11enable_sm90INS1_16FlashAttnFwdSm90INS1_25CollectiveMainloopFwdSm90ILi2EN4cute5tupleIJNS5_1CILi1EEES8_S8_EEENS6_IJNS7_ILi128EEENS7_ILi112EEENS7_ILi192EEEEEELi192ENS_10bfloat16_tEfNS_4arch4Sm90ELb1ELb0ELb0ELb0ELb0ELb0ELb0ELb1ELb1ELb1ELb1ELb0EEENS1_21CollectiveEpilogueFwdINS6_IJSA_SC_SB_EEES9_SE_SG_Li256ELb0ELb1ELb1ELb0EEENS1_19SingleTileSchedulerILb0ELb1ELb1ELi128EEEEEEEEEvNT_6ParamsE,"",@"SHT_CUDA_INFO"
	.sectionflags	@""
	.align	4


	//----- nvinfo : EIATTR_CUDA_API_VERSION
	.align		4
        /*0000*/ 	.byte	0x04, 0x37
        /*0002*/ 	.short	(.L_138 - .L_137)
.L_137:
        /*0004*/ 	.word	0x00000082


	//----- nvinfo : EIATTR_KPARAM_INFO
	.align		4
.L_138:
        /*0008*/ 	.byte	0x04, 0x17
        /*000a*/ 	.short	(.L_140 - .L_139)
.L_139:
        /*000c*/ 	.word	0x00000000
        /*0010*/ 	.short	0x0000
        /*0012*/ 	.short	0x0000
        /*0014*/ 	.byte	0x00, 0xf0, 0x01, 0x28


	//----- nvinfo : EIATTR_SPARSE_MMA_MASK
	.align		4
.L_140:
        /*0018*/ 	.byte	0x03, 0x50
        /*001a*/ 	.short	0x0000


	//----- nvinfo : EIATTR_MAXREG_COUNT
	.align		4
        /*001c*/ 	.byte	0x03, 0x1b
        /*001e*/ 	.short	0x00a8


	//----- nvinfo : EIATTR_MERCURY_ISA_VERSION
	.align		4
        /*0020*/ 	.byte	0x03, 0x5f
        /*0022*/ 	.short	0x0101


	//----- nvinfo : EIATTR_VRC_CTA_INIT_COUNT
	.align		4
        /*0024*/ 	.byte	0x02, 0x4a
	.zero		1
	.zero		1


	//----- nvinfo : EIATTR_EXIT_INSTR_OFFSETS
	.align		4
        /*0028*/ 	.byte	0x04, 0x1c
        /*002a*/ 	.short	(.L_142 - .L_141)


	//   ....[0]....
.L_141:
        /*002c*/ 	.word	0x00000010


	//----- nvinfo : EIATTR_MAX_THREADS
	.align		4
.L_142:
        /*0030*/ 	.byte	0x04, 0x05
        /*0032*/ 	.short	(.L_144 - .L_143)
.L_143:
        /*0034*/ 	.word	0x00000180
        /*0038*/ 	.word	0x00000001
        /*003c*/ 	.word	0x00000001


	//----- nvinfo : EIATTR_CBANK_PARAM_SIZE
	.align		4
.L_144:
        /*0040*/ 	.byte	0x03, 0x19
        /*0042*/ 	.short	0x0a00


	//----- nvinfo : EIATTR_PARAM_CBANK
	.align		4
        /*0044*/ 	.byte	0x04, 0x0a
        /*0046*/ 	.short	(.L_146 - .L_145)
	.align		4
.L_145:
        /*0048*/ 	.word	index@(.nv.constant0._ZN7cutlass13device_kernelIN5flash11enable_sm90INS1_16FlashAttnFwdSm90INS1_25CollectiveMainloopFwdSm90ILi2EN4cute5tupleIJNS5_1CILi1EEES8_S8_EEENS6_IJNS7_ILi128EEENS7_ILi112EEENS7_ILi192EEEEEELi192ENS_10bfloat16_tEfNS_4arch4Sm90ELb1ELb0ELb0ELb0ELb0ELb0ELb0ELb1ELb1ELb1ELb1ELb0EEENS1_21CollectiveEpilogueFwdINS6_IJSA_SC_SB_EEES9_SE_SG_Li256ELb0ELb1ELb1ELb0EEENS1_19SingleTileSchedulerILb0ELb1ELb1ELi128EEEEEEEEEvNT_6ParamsE)
        /*004c*/ 	.short	0x0380
        /*004e*/ 	.short	0x0a00


	//----- nvinfo : EIATTR_SW_WAR
	.align		4
.L_146:
        /*0050*/ 	.byte	0x04, 0x36
        /*0052*/ 	.short	(.L_148 - .L_147)
.L_147:
        /*0054*/ 	.word	0x00000008
.L_148:


//--------------------- .nv.info._ZN7cutlass13device_kernelIN5flash11enable_sm90INS1_16FlashAttnFwdSm90INS1_25CollectiveMainloopFwdSm90ILi2EN4cute5tupleIJNS5_1CILi1EEES8_S8_EEENS6_IJNS7_ILi128EEENS7_ILi112EEENS7_ILi192EEEEEELi192ENS_10bfloat16_tEfNS_4arch4Sm90ELb1ELb0ELb0ELb1ELb0ELb0ELb0ELb1ELb1ELb1ELb1ELb0EEENS1_21CollectiveEpilogueFwdINS6_IJSA_SC_SB_EEES9_SE_SG_Li256ELb1ELb1ELb1ELb0EEENS1_36VarlenDynamicPersistentTileSchedulerILi128ELi112ELi256ELi128ELb1ELb1ELb1ELb1ELb1ELb1EEEEEEEEEvNT_6ParamsE --------------------------
	.section	.nv.info._ZN7cutlass13device_kernelIN5flash11enable_sm90INS1_16FlashAttnFwdSm90INS1_25CollectiveMainloopFwdSm90ILi2EN4cute5tupleIJNS5_1CILi1EEES8_S8_EEENS6_IJNS7_ILi128EEENS7_ILi112EEENS7_ILi192EEEEEELi192ENS_10bfloat16_tEfNS_4arch4Sm90ELb1ELb0ELb0ELb1ELb0ELb0ELb0ELb1ELb1ELb1ELb1ELb0EEENS1_21CollectiveEpilogueFwdINS6_IJSA_SC_SB_EEES9_SE_SG_Li256ELb1ELb1ELb1ELb0EEENS1_36VarlenDynamicPersistentTileSchedulerILi128ELi112ELi256ELi128ELb1ELb1ELb1ELb1ELb1ELb1EEEEEEEEEvNT_6ParamsE,"",@"SHT_CUDA_INFO"
	.sectionflags	@""
	.align	4


	//----- nvinfo : EIATTR_CUDA_API_VERSION
	.align		4
        /*0000*/ 	.byte	0x04, 0x37
        /*0002*/ 	.short	(.L_150 - .L_149)
.L_149:
        /*0004*/ 	.word	0x00000082


	//----- nvinfo : EIATTR_KPARAM_INFO
	.align		4
.L_150:
        /*0008*/ 	.byte	0x04, 0x17
        /*000a*/ 	.short	(.L_152 - .L_151)
.L_151:
        /*000c*/ 	.word	0x00000000
        /*0010*/ 	.short	0x0000
        /*0012*/ 	.short	0x0000
        /*0014*/ 	.byte	0x00, 0xf0, 0x01, 0x2a


	//----- nvinfo : EIATTR_SPARSE_MMA_MASK
	.align		4
.L_152:
        /*0018*/ 	.byte	0x03, 0x50
        /*001a*/ 	.short	0x0000


	//----- nvinfo : EIATTR_MAXREG_COUNT
	.align		4
        /*001c*/ 	.byte	0x03, 0x1b
        /*001e*/ 	.short	0x00a8


	//----- nvinfo : EIATTR_MERCURY_ISA_VERSION
	.align		4
        /*0020*/ 	.byte	0x03, 0x5f
        /*0022*/ 	.short	0x0101


	//----- nvinfo : EIATTR_VRC_CTA_INIT_COUNT
	.align		4
        /*0024*/ 	.byte	0x02, 0x4a
	.zero		1
	.zero		1


	//----- nvinfo : EIATTR_EXIT_INSTR_OFFSETS
	.align		4
        /*0028*/ 	.byte	0x04, 0x1c
        /*002a*/ 	.short	(.L_154 - .L_153)


	//   ....[0]....
.L_153:
        /*002c*/ 	.word	0x00000010


	//----- nvinfo : EIATTR_MAX_THREADS
	.align		4
.L_154:
        /*0030*/ 	.byte	0x04, 0x05
        /*0032*/ 	.short	(.L_156 - .L_155)
.L_155:
        /*0034*/ 	.word	0x00000180
        /*0038*/ 	.word	0x00000001
        /*003c*/ 	.word	0x00000001


	//----- nvinfo : EIATTR_CBANK_PARAM_SIZE
	.align		4
.L_156:
        /*0040*/ 	.byte	0x03, 0x19
        /*0042*/ 	.short	0x0a80


	//----- nvinfo : EIATTR_PARAM_CBANK
	.align		4
        /*0044*/ 	.byte	0x04, 0x0a
        /*0046*/ 	.short	(.L_158 - .L_157)
	.align		4
.L_157:
        /*0048*/ 	.word	index@(.nv.constant0._ZN7cutlass13device_kernelIN5flash11enable_sm90INS1_16FlashAttnFwdSm90INS1_25CollectiveMainloopFwdSm90ILi2EN4cute5tupleIJNS5_1CILi1EEES8_S8_EEENS6_IJNS7_ILi128EEENS7_ILi112EEENS7_ILi192EEEEEELi192ENS_10bfloat16_tEfNS_4arch4Sm90ELb1ELb0ELb0ELb1ELb0ELb0ELb0ELb1ELb1ELb1ELb1ELb0EEENS1_21CollectiveEpilogueFwdINS6_IJSA_SC_SB_EEES9_SE_SG_Li256ELb1ELb1ELb1ELb0EEENS1_36VarlenDynamicPersistentTileSchedulerILi128ELi112ELi256ELi128ELb1ELb1ELb1ELb1ELb1ELb1EEEEEEEEEvNT_6ParamsE)
        /*004c*/ 	.short	0x0380
        /*004e*/ 	.short	0x0a80


	//----- nvinfo : EIATTR_SW_WAR
	.align		4
.L_158:
        /*0050*/ 	.byte	0x04, 0x36
        /*0052*/ 	.short	(.L_160 - .L_159)
.L_159:
        /*0054*/ 	.word	0x00000008
.L_160:


//--------------------- .nv.info._ZN7cutlass13device_kernelIN5flash11enable_sm90INS1_16FlashAttnFwdSm90INS1_25CollectiveMainloopFwdSm90ILi2EN4cute5tupleIJNS5_1CILi1EEES8_S8_EEENS6_IJNS7_ILi128EEENS7_ILi112EEENS7_ILi192EEEEEELi192ENS_10bfloat16_tEfNS_4arch4Sm90ELb1ELb0ELb0ELb1ELb0ELb1ELb0ELb1ELb1ELb1ELb1ELb0EEENS1_21CollectiveEpilogueFwdINS6_IJSA_SC_SB_EEES9_SE_SG_Li256ELb1ELb1ELb1ELb0EEENS1_36VarlenDynamicPersistentTileSchedulerILi128ELi112ELi256ELi128ELb1ELb1ELb1ELb1ELb1ELb1EEEEEEEEEvNT_6ParamsE --------------------------
	.section	.nv.info._ZN7cutlass13device_kernelIN5flash11enable_sm90INS1_16FlashAttnFwdSm90INS1_25CollectiveMainloopFwdSm90ILi2EN4cute5tupleIJNS5_1CILi1EEES8_S8_EEENS6_IJNS7_ILi128EEENS7_ILi112EEENS7_ILi192EEEEEELi192ENS_10bfloat16_tEfNS_4arch4Sm90ELb1ELb0ELb0ELb1ELb0ELb1ELb0ELb1ELb1ELb1ELb1ELb0EEENS1_21CollectiveEpilogueFwdINS6_IJSA_SC_SB_EEES9_SE_SG_Li256ELb1ELb1ELb1ELb0EEENS1_36VarlenDynamicPersistentTileSchedulerILi128ELi112ELi256ELi128ELb1ELb1ELb1ELb1ELb1ELb1EEEEEEEEEvNT_6ParamsE,"",@"SHT_CUDA_INFO"
	.sectionflags	@""
	.align	4


	//----- nvinfo : EIATTR_CUDA_API_VERSION
	.align		4
        /*0000*/ 	.byte	0x04, 0x37
        /*0002*/ 	.short	(.L_162 - .L_161)
.L_161:
        /*0004*/ 	.word	0x00000082


	//----- nvinfo : EIATTR_KPARAM_INFO
	.align		4
.L_162:
        /*0008*/ 	.byte	0x04, 0x17
        /*000a*/ 	.short	(.L_164 - .L_163)
.L_163:
        /*000c*/ 	.word	0x00000000
        /*0010*/ 	.short	0x0000
        /*0012*/ 	.short	0x0000
        /*0014*/ 	.byte	0x00, 0xf0, 0x01, 0x2a


	//----- nvinfo : EIATTR_SPARSE_MMA_MASK
	.align		4
.L_164:
        /*0018*/ 	.byte	0x03, 0x50
        /*001a*/ 	.short	0x0000


	//----- nvinfo : EIATTR_MAXREG_COUNT
	.align		4
        /*001c*/ 	.byte	0x03, 0x1b
        /*001e*/ 	.short	0x00a8


	//----- nvinfo : EIATTR_MERCURY_ISA_VERSION
	.align		4
        /*0020*/ 	.byte	0x03, 0x5f
        /*0022*/ 	.short	0x0101


	//----- nvinfo : EIATTR_VRC_CTA_INIT_COUNT
	.align		4
        /*0024*/ 	.byte	0x02, 0x4a
	.zero		1
	.zero		1


	//----- nvinfo : EIATTR_EXIT_INSTR_OFFSETS
	.align		4
        /*0028*/ 	.byte	0x04, 0x1c
        /*002a*/ 	.short	(.L_166 - .L_165)


	//   ....[0]....
.L_165:
        /*002c*/ 	.word	0x00000010


	//----- nvinfo : EIATTR_MAX_THREADS
	.align		4
.L_166:
        /*0030*/ 	.byte	0x04, 0x05
        /*0032*/ 	.short	(.L_168 - .L_167)
.L_167:
        /*0034*/ 	.word	0x00000180
        /*0038*/ 	.word	0x00000001
        /*003c*/ 	.word	0x00000001


	//----- nvinfo : EIATTR_CBANK_PARAM_SIZE
	.align		4
.L_168:
        /*0040*/ 	.byte	0x03, 0x19
        /*0042*/ 	.short	0x0a80


	//----- nvinfo : EIATTR_PARAM_CBANK
	.align		4
        /*0044*/ 	.byte	0x04, 0x0a
        /*0046*/ 	.short	(.L_170 - .L_169)
	.align		4
.L_169:
        /*0048*/ 	.word	index@(.nv.constant0._ZN7cutlass13device_kernelIN5flash11enable_sm90INS1_16FlashAttnFwdSm90INS1_25CollectiveMainloopFwdSm90ILi2EN4cute5tupleIJNS5_1CILi1EEES8_S8_EEENS6_IJNS7_ILi128EEENS7_ILi112EEENS7_ILi192EEEEEELi192ENS_10bfloat16_tEfNS_4arch4Sm90ELb1ELb0ELb0ELb1ELb0ELb1ELb0ELb1ELb1ELb1ELb1ELb0EEENS1_21CollectiveEpilogueFwdINS6_IJSA_SC_SB_EEES9_SE_SG_Li256ELb1ELb1ELb1ELb0EEENS1_36VarlenDynamicPersistentTileSchedulerILi128ELi112ELi256ELi128ELb1ELb1ELb1ELb1ELb1ELb1EEEEEEEEEvNT_6ParamsE)
        /*004c*/ 	.short	0x0380
        /*004e*/ 	.short	0x0a80


	//----- nvinfo : EIATTR_SW_WAR
	.align		4
.L_170:
        /*0050*/ 	.byte	0x04, 0x36
        /*0052*/ 	.short	(.L_172 - .L_171)
.L_171:
        /*0054*/ 	.word	0x00000008
.L_172:


//--------------------- .nv.callgraph             --------------------------
	.section	.nv.callgraph,"",@"SHT_CUDA_CALLGRAPH"
	.align	4
	.sectionentsize	8
	.align		4
        /*0000*/ 	.word	0x00000000
	.align		4
        /*0004*/ 	.word	0xffffffff
	.align		4
        /*0008*/ 	.word	0x00000000
	.align		4
        /*000c*/ 	.word	0xfffffffe
	.align		4
        /*0010*/ 	.word	0x00000000
	.align		4
        /*0014*/ 	.word	0xfffffffd
	.align		4
        /*0018*/ 	.word	0x00000000
	.align		4
        /*001c*/ 	.word	0xfffffffc


//--------------------- .nv.constant4             --------------------------
	.section	.nv.constant4,"a",@progbits
	.align	8
	.align		8
.nv.constant4:
        /*0000*/ 	.dword	_ZN72_INTERNAL_38b43df0_36_flash_fwd_hdim192_bf16_split_sm90_cu_6987f922_31084cuda3std3__45__cpo5beginE
	.align		8
        /*0008*/ 	.dword	_ZN72_INTERNAL_38b43df0_36_flash_fwd_hdim192_bf16_split_sm90_cu_6987f922_31084cuda3std3__45__cpo3endE
	.align		8
        /*0010*/ 	.dword	_ZN72_INTERNAL_38b43df0_36_flash_fwd_hdim192_bf16_split_sm90_cu_6987f922_31084cuda3std3__45__cpo6cbeginE
	.align		8
        /*0018*/ 	.dword	_ZN72_INTERNAL_38b43df0_36_flash_fwd_hdim192_bf16_split_sm90_cu_6987f922_31084cuda3std3__45__cpo4cendE
	.align		8
        /*0020*/ 	.dword	_ZN72_INTERNAL_38b43df0_36_flash_fwd_hdim192_bf16_split_sm90_cu_6987f922_31084cuda3std3__474_GLOBAL__N__38b43df0_36_flash_fwd_hdim192_bf16_split_sm90_cu_6987f922_31086ignoreE
	.align		8
        /*0028*/ 	.dword	_ZN72_INTERNAL_38b43df0_36_flash_fwd_hdim192_bf16_split_sm90_cu_6987f922_31084cuda3std3__419piecewise_constructE
	.align		8
        /*0030*/ 	.dword	_ZN72_INTERNAL_38b43df0_36_flash_fwd_hdim192_bf16_split_sm90_cu_6987f922_31084cuda3std3__48in_placeE
	.align		8
        /*0038*/ 	.dword	_ZN72_INTERNAL_38b43df0_36_flash_fwd_hdim192_bf16_split_sm90_cu_6987f922_31084cuda3std6ranges3__45__cpo4swapE
	.align		8
        /*0040*/ 	.dword	_ZN72_INTERNAL_38b43df0_36_flash_fwd_hdim192_bf16_split_sm90_cu_6987f922_31084cuda3std6ranges3__45__cpo9iter_moveE
	.align		8
        /*0048*/ 	.dword	_ZN72_INTERNAL_38b43df0_36_flash_fwd_hdim192_bf16_split_sm90_cu_6987f922_31084cute7productE
	.align		8
        /*0050*/ 	.dword	_ZN72_INTERNAL_38b43df0_36_flash_fwd_hdim192_bf16_split_sm90_cu_6987f922_31084cute1_E


//--------------------- .text._ZN7cutlass13device_kernelIN5flash11enable_sm90INS1_16FlashAttnFwdSm90INS1_25CollectiveMainloopFwdSm90ILi2EN4cute5tupleIJNS5_1CILi1EEES8_S8_EEENS6_IJNS7_ILi128EEENS7_ILi112EEENS7_ILi192EEEEEELi192ENS_10bfloat16_tEfNS_4arch4Sm90ELb0ELb0ELb0ELb0ELb0ELb0ELb0ELb1ELb1ELb1ELb1ELb0EEENS1_21CollectiveEpilogueFwdINS6_IJSA_SC_SB_EEES9_SE_SG_Li256ELb0ELb1ELb1ELb0EEENS1_19SingleTileSchedulerILb0ELb1ELb1ELi128EEEEEEEEEvNT_6ParamsE --------------------------
	.section	.text._ZN7cutlass13device_kernelIN5flash11enable_sm90INS1_16FlashAttnFwdSm90INS1_25CollectiveMainloopFwdSm90ILi2EN4cute5tupleIJNS5_1CILi1EEES8_S8_EEENS6_IJNS7_ILi128EEENS7_ILi112EEENS7_ILi192EEEEEELi192ENS_10bfloat16_tEfNS_4arch4Sm90ELb0ELb0ELb0ELb0ELb0ELb0ELb0ELb1ELb1ELb1ELb1ELb0EEENS1_21CollectiveEpilogueFwdINS6_IJSA_SC_SB_EEES9_SE_SG_Li256ELb0ELb1ELb1ELb0EEENS1_19SingleTileSchedulerILb0ELb1ELb1ELi128EEEEEEEEEvNT_6ParamsE,"ax",@progbits
	.align	128
.text._ZN7cutlass13device_kernelIN5flash11enable_sm90INS1_16FlashAttnFwdSm90INS1_25CollectiveMainloopFwdSm90ILi2EN4cute5tupleIJNS5_1CILi1EEES8_S8_EEENS6_IJNS7_ILi128EEENS7_ILi112EEENS7_ILi192EEEEEELi192ENS_10bfloat16_tEfNS_4arch4Sm90ELb0ELb0ELb0ELb0ELb0ELb0ELb0ELb1ELb1ELb1ELb1ELb0EEENS1_21CollectiveEpilogueFwdINS6_IJSA_SC_SB_EEES9_SE_SG_Li256ELb0ELb1ELb1ELb0EEENS1_19SingleTileSchedulerILb0ELb1ELb1ELi128EEEEEEEEEvNT_6ParamsE:
        .type           _ZN7cutlass13device_kernelIN5flash11enable_sm90INS1_16FlashAttnFwdSm90INS1_25CollectiveMainloopFwdSm90ILi2EN4cute5tupleIJNS5_1CILi1EEES8_S8_EEENS6_IJNS7_ILi128EEENS7_ILi112EEENS7_ILi192EEEEEELi192ENS_10bfloat16_tEfNS_4arch4Sm90ELb0ELb0ELb0ELb0ELb0ELb0ELb0ELb1ELb1ELb1ELb1ELb0EEENS1_21CollectiveEpilogueFwdINS6_IJSA_SC_SB_EEES9_SE_SG_Li256ELb0ELb1ELb1ELb0EEENS1_19SingleTileSchedulerILb0ELb1ELb1ELi128EEEEEEEEEvNT_6ParamsE,@function
        .size           _ZN7cutlass13device_kernelIN5flash11enable_sm90INS1_16FlashAttnFwdSm90INS1_25CollectiveMainloopFwdSm90ILi2EN4cute5tupleIJNS5_1CILi1EEES8_S8_EEENS6_IJNS7_ILi128EEENS7_ILi112EEENS7_ILi192EEEEEELi192ENS_10bfloat16_tEfNS_4arch4Sm90ELb0ELb0ELb0ELb0ELb0ELb0ELb0ELb1ELb1ELb1ELb1ELb0EEENS1_21CollectiveEpilogueFwdINS6_IJSA_SC_SB_EEES9_SE_SG_Li256ELb0ELb1ELb1ELb0EEENS1_19SingleTileSchedulerILb0ELb1ELb1ELi128EEEEEEEEEvNT_6ParamsE,(.L_x_9 - _ZN7cutlass13device_kernelIN5flash11enable_sm90INS1_16FlashAttnFwdSm90INS1_25CollectiveMainloopFwdSm90ILi2EN4cute5tupleIJNS5_1CILi1EEES8_S8_EEENS6_IJNS7_ILi128EEENS7_ILi112EEENS7_ILi192EEEEEELi192ENS_10bfloat16_tEfNS_4arch4Sm90ELb0ELb0ELb0ELb0ELb0ELb0ELb0ELb1ELb1ELb1ELb1ELb0EEENS1_21CollectiveEpilogueFwdINS6_IJSA_SC_SB_EEES9_SE_SG_Li256ELb0ELb1ELb1ELb0EEENS1_19SingleTileSchedulerILb0ELb1ELb1ELi128EEEEEEEEEvNT_6ParamsE)
        .other          _ZN7cutlass13device_kernelIN5flash11enable_sm90INS1_16FlashAttnFwdSm90INS1_25CollectiveMainloopFwdSm90ILi2EN4cute5tupleIJNS5_1CILi1EEES8_S8_EEENS6_IJNS7_ILi128EEENS7_ILi112EEENS7_ILi192EEEEEELi192ENS_10bfloat16_tEfNS_4arch4Sm90ELb0ELb0ELb0ELb0ELb0ELb0ELb0ELb1ELb1ELb1ELb1ELb0EEENS1_21CollectiveEpilogueFwdINS6_IJSA_SC_SB_EEES9_SE_SG_Li256ELb0ELb1ELb1ELb0EEENS1_19SingleTileSchedulerILb0ELb1ELb1ELi128EEEEEEEEEvNT_6ParamsE,@"STO_CUDA_ENTRY STV_DEFAULT"
_ZN7cutlass13device_kernelIN5flash11enable_sm90INS1_16FlashAttnFwdSm90INS1_25CollectiveMainloopFwdSm90ILi2EN4cute5tupleIJNS5_1CILi1EEES8_S8_EEENS6_IJNS7_ILi128EEENS7_ILi112EEENS7_ILi192EEEEEELi192ENS_10bfloat16_tEfNS_4arch4Sm90ELb0ELb0ELb0ELb0ELb0ELb0ELb0ELb1ELb1ELb1ELb1ELb0EEENS1_21CollectiveEpilogueFwdINS6_IJSA_SC_SB_EEES9_SE_SG_Li256ELb0ELb1ELb1ELb0EEENS1_19SingleTileSchedulerILb0ELb1ELb1ELi128EEEEEEEEEvNT_6ParamsE:
[----:B------:R-:W-:Y:S01]  /*0000*/  LDC R1, c[0x0][0x37c] ;  /* 0x0000df00ff017b82 */ /* 0x000fe20000000800 */
[----:B------:R-:W-:Y:S05]  /*0010*/  EXIT ;  /* 0x000000000000794d */ /* 0x000fea0003800000 */
.L_x_0:
[----:B------:R-:W-:-:S00]  /*0020*/  BRA `(.L_x_0) ;  /* 0xfffffffc00fc7947 */ /* 0x000fc0000383ffff */
[----:B------:R-:W-:-:S00]  /*0030*/  NOP ;  /* 0x0000000000007918 */ /* 0x000fc00000000000 */
        /* <DEDUP_REMOVED lines=12> */
.L_x_9:


//--------------------- .text._ZN7cutlass13device_kernelIN5flash11enable_sm90INS1_16FlashAttnFwdSm90INS1_25CollectiveMainloopFwdSm90ILi2EN4cute5tupleIJNS5_1CILi1EEES8_S8_EEENS6_IJNS7_ILi128EEENS7_ILi112EEENS7_ILi192EEEEEELi192ENS_10bfloat16_tEfNS_4arch4Sm90ELb0ELb0ELb0ELb1ELb0ELb0ELb0ELb1ELb1ELb1ELb1ELb0EEENS1_21CollectiveEpilogueFwdINS6_IJSA_SC_SB_EEES9_SE_SG_Li256ELb1ELb1ELb1ELb0EEENS1_36VarlenDynamicPersistentTileSchedulerILi128ELi112ELi256ELi128ELb1ELb1ELb1ELb0ELb1ELb1EEEEEEEEEvNT_6ParamsE --------------------------
	.section	.text._ZN7cutlass13device_kernelIN5flash11enable_sm90INS1_16FlashAttnFwdSm90INS1_25CollectiveMainloopFwdSm90ILi2EN4cute5tupleIJNS5_1CILi1EEES8_S8_EEENS6_IJNS7_ILi128EEENS7_ILi112EEENS7_ILi192EEEEEELi192ENS_10bfloat16_tEfNS_4arch4Sm90ELb0ELb0ELb0ELb1ELb0ELb0ELb0ELb1ELb1ELb1ELb1ELb0EEENS1_21CollectiveEpilogueFwdINS6_IJSA_SC_SB_EEES9_SE_SG_Li256ELb1ELb1ELb1ELb0EEENS1_36VarlenDynamicPersistentTileSchedulerILi128ELi112ELi256ELi128ELb1ELb1ELb1ELb0ELb1ELb1EEEEEEEEEvNT_6ParamsE,"ax",@progbits
	.align	128
.text._ZN7cutlass13device_kernelIN5flash11enable_sm90INS1_16FlashAttnFwdSm90INS1_25CollectiveMainloopFwdSm90ILi2EN4cute5tupleIJNS5_1CILi1EEES8_S8_EEENS6_IJNS7_ILi128EEENS7_ILi112EEENS7_ILi192EEEEEELi192ENS_10bfloat16_tEfNS_4arch4Sm90ELb0ELb0ELb0ELb1ELb0ELb0ELb0ELb1ELb1ELb1ELb1ELb0EEENS1_21CollectiveEpilogueFwdINS6_IJSA_SC_SB_EEES9_SE_SG_Li256ELb1ELb1ELb1ELb0EEENS1_36VarlenDynamicPersistentTileSchedulerILi128ELi112ELi256ELi128ELb1ELb1ELb1ELb0ELb1ELb1EEEEEEEEEvNT_6ParamsE:
        .type           _ZN7cutlass13device_kernelIN5flash11enable_sm90INS1_16FlashAttnFwdSm90INS1_25CollectiveMainloopFwdSm90ILi2EN4cute5tupleIJNS5_1CILi1EEES8_S8_EEENS6_IJNS7_ILi128EEENS7_ILi112EEENS7_ILi192EEEEEELi192ENS_10bfloat16_tEfNS_4arch4Sm90ELb0ELb0ELb0ELb1ELb0ELb0ELb0ELb1ELb1ELb1ELb1ELb0EEENS1_21CollectiveEpilogueFwdINS6_IJSA_SC_SB_EEES9_SE_SG_Li256ELb1ELb1ELb1ELb0EEENS1_36VarlenDynamicPersistentTileSchedulerILi128ELi112ELi256ELi128ELb1ELb1ELb1ELb0ELb1ELb1EEEEEEEEEvNT_6ParamsE,@function
        .size           _ZN7cutlass13device_kernelIN5flash11enable_sm90INS1_16FlashAttnFwdSm90INS1_25CollectiveMainloopFwdSm90ILi2EN4cute5tupleIJNS5_1CILi1EEES8_S8_EEENS6_IJNS7_ILi128EEENS7_ILi112EEENS7_ILi192EEEEEELi192ENS_10bfloat16_tEfNS_4arch4Sm90ELb0ELb0ELb0ELb1ELb0ELb0ELb0ELb1ELb1ELb1ELb1ELb0EEENS1_21CollectiveEpilogueFwdINS6_IJSA_SC_SB_EEES9_SE_SG_Li256ELb1ELb1ELb1ELb0EEENS1_36VarlenDynamicPersistentTileSchedulerILi128ELi112ELi256ELi128ELb1ELb1ELb1ELb0ELb1ELb1EEEEEEEEEvNT_6ParamsE,(.L_x_10 - _ZN7cutlass13device_kernelIN5flash11enable_sm90INS1_16FlashAttnFwdSm90INS1_25CollectiveMainloopFwdSm90ILi2EN4cute5tupleIJNS5_1CILi1EEES8_S8_EEENS6_IJNS7_ILi128EEENS7_ILi112EEENS7_ILi192EEEEEELi192ENS_10bfloat16_tEfNS_4arch4Sm90ELb0ELb0ELb0ELb1ELb0ELb0ELb0ELb1ELb1ELb1ELb1ELb0EEENS1_21CollectiveEpilogueFwdINS6_IJSA_SC_SB_EEES9_SE_SG_Li256ELb1ELb1ELb1ELb0EEENS1_36VarlenDynamicPersistentTileSchedulerILi128ELi112ELi256ELi128ELb1ELb1ELb1ELb0ELb1ELb1EEEEEEEEEvNT_6ParamsE)
        .other          _ZN7cutlass13device_kernelIN5flash11enable_sm90INS1_16FlashAttnFwdSm90INS1_25CollectiveMainloopFwdSm90ILi2EN4cute5tupleIJNS5_1CILi1EEES8_S8_EEENS6_IJNS7_ILi128EEENS7_ILi112EEENS7_ILi192EEEEEELi192ENS_10bfloat16_tEfNS_4arch4Sm90ELb0ELb0ELb0ELb1ELb0ELb0ELb0ELb1ELb1ELb1ELb1ELb0EEENS1_21CollectiveEpilogueFwdINS6_IJSA_SC_SB_EEES9_SE_SG_Li256ELb1ELb1ELb1ELb0EEENS1_36VarlenDynamicPersistentTileSchedulerILi128ELi112ELi256ELi128ELb1ELb1ELb1ELb0ELb1ELb1EEEEEEEEEvNT_6ParamsE,@"STO_CUDA_ENTRY STV_DEFAULT"
_ZN7cutlass13device_kernelIN5flash11enable_sm90INS1_16FlashAttnFwdSm90INS1_25CollectiveMainloopFwdSm90ILi2EN4cute5tupleIJNS5_1CILi1EEES8_S8_EEENS6_IJNS7_ILi128EEENS7_ILi112EEENS7_ILi192EEEEEELi192ENS_10bfloat16_tEfNS_4arch4Sm90ELb0ELb0ELb0ELb1ELb0ELb0ELb0ELb1ELb1ELb1ELb1ELb0EEENS1_21CollectiveEpilogueFwdINS6_IJSA_SC_SB_EEES9_SE_SG_Li256ELb1ELb1ELb1ELb0EEENS1_36VarlenDynamicPersistentTileSchedulerILi128ELi112ELi256ELi128ELb1ELb1ELb1ELb0ELb1ELb1EEEEEEEEEvNT_6ParamsE:
[----:B------:R-:W-:Y:S01]  /*0000*/  LDC R1, c[0x0][0x37c] ;  /* 0x0000df00ff017b82 */ /* 0x000fe20000000800 */
[----:B------:R-:W-:Y:S05]  /*0010*/  EXIT ;  /* 0x000000000000794d */ /* 0x000fea0003800000 */
.L_x_1:
        /* <DEDUP_REMOVED lines=14> */
.L_x_10:


//--------------------- .text._ZN7cutlass13device_kernelIN5flash11enable_sm90INS1_16FlashAttnFwdSm90INS1_25CollectiveMainloopFwdSm90ILi2EN4cute5tupleIJNS5_1CILi1EEES8_S8_EEENS6_IJNS7_ILi128EEENS7_ILi112EEENS7_ILi192EEEEEELi192ENS_10bfloat16_tEfNS_4arch4Sm90ELb0ELb0ELb0ELb1ELb0ELb1ELb0ELb1ELb1ELb1ELb1ELb0EEENS1_21CollectiveEpilogueFwdINS6_IJSA_SC_SB_EEES9_SE_SG_Li256ELb1ELb1ELb1ELb0EEENS1_36VarlenDynamicPersistentTileSchedulerILi128ELi112ELi256ELi128ELb1ELb1ELb1ELb0ELb1ELb1EEEEEEEEEvNT_6ParamsE --------------------------
	.section	.text._ZN7cutlass13device_kernelIN5flash11enable_sm90INS1_16FlashAttnFwdSm90INS1_25CollectiveMainloopFwdSm90ILi2EN4cute5tupleIJNS5_1CILi1EEES8_S8_EEENS6_IJNS7_ILi128EEENS7_ILi112EEENS7_ILi192EEEEEELi192ENS_10bfloat16_tEfNS_4arch4Sm90ELb0ELb0ELb0ELb1ELb0ELb1ELb0ELb1ELb1ELb1ELb1ELb0EEENS1_21CollectiveEpilogueFwdINS6_IJSA_SC_SB_EEES9_SE_SG_Li256ELb1ELb1ELb1ELb0EEENS1_36VarlenDynamicPersistentTileSchedulerILi128ELi112ELi256ELi128ELb1ELb1ELb1ELb0ELb1ELb1EEEEEEEEEvNT_6ParamsE,"ax",@progbits
	.align	128
.text._ZN7cutlass13device_kernelIN5flash11enable_sm90INS1_16FlashAttnFwdSm90INS1_25CollectiveMainloopFwdSm90ILi2EN4cute5tupleIJNS5_1CILi1EEES8_S8_EEENS6_IJNS7_ILi128EEENS7_ILi112EEENS7_ILi192EEEEEELi192ENS_10bfloat16_tEfNS_4arch4Sm90ELb0ELb0ELb0ELb1ELb0ELb1ELb0ELb1ELb1ELb1ELb1ELb0EEENS1_21CollectiveEpilogueFwdINS6_IJSA_SC_SB_EEES9_SE_SG_Li256ELb1ELb1ELb1ELb0EEENS1_36VarlenDynamicPersistentTileSchedulerILi128ELi112ELi256ELi128ELb1ELb1ELb1ELb0ELb1ELb1EEEEEEEEEvNT_6ParamsE:
        .type           _ZN7cutlass13device_kernelIN5flash11enable_sm90INS1_16FlashAttnFwdSm90INS1_25CollectiveMainloopFwdSm90ILi2EN4cute5tupleIJNS5_1CILi1EEES8_S8_EEENS6_IJNS7_ILi128EEENS7_ILi112EEENS7_ILi192EEEEEELi192ENS_10bfloat16_tEfNS_4arch4Sm90ELb0ELb0ELb0ELb1ELb0ELb1ELb0ELb1ELb1ELb1ELb1ELb0EEENS1_21CollectiveEpilogueFwdINS6_IJSA_SC_SB_EEES9_SE_SG_Li256ELb1ELb1ELb1ELb0EEENS1_36VarlenDynamicPersistentTileSchedulerILi128ELi112ELi256ELi128ELb1ELb1ELb1ELb0ELb1ELb1EEEEEEEEEvNT_6ParamsE,@function
        .size           _ZN7cutlass13device_kernelIN5flash11enable_sm90INS1_16FlashAttnFwdSm90INS1_25CollectiveMainloopFwdSm90ILi2EN4cute5tupleIJNS5_1CILi1EEES8_S8_EEENS6_IJNS7_ILi128EEENS7_ILi112EEENS7_ILi192EEEEEELi192ENS_10bfloat16_tEfNS_4arch4Sm90ELb0ELb0ELb0ELb1ELb0ELb1ELb0ELb1ELb1ELb1ELb1ELb0EEENS1_21CollectiveEpilogueFwdINS6_IJSA_SC_SB_EEES9_SE_SG_Li256ELb1ELb1ELb1ELb0EEENS1_36VarlenDynamicPersistentTileSchedulerILi128ELi112ELi256ELi128ELb1ELb1ELb1ELb0ELb1ELb1EEEEEEEEEvNT_6ParamsE,(.L_x_11 - _ZN7cutlass13device_kernelIN5flash11enable_sm90INS1_16FlashAttnFwdSm90INS1_25CollectiveMainloopFwdSm90ILi2EN4cute5tupleIJNS5_1CILi1EEES8_S8_EEENS6_IJNS7_ILi128EEENS7_ILi112EEENS7_ILi192EEEEEELi192ENS_10bfloat16_tEfNS_4arch4Sm90ELb0ELb0ELb0ELb1ELb0ELb1ELb0ELb1ELb1ELb1ELb1ELb0EEENS1_21CollectiveEpilogueFwdINS6_IJSA_SC_SB_EEES9_SE_SG_Li256ELb1ELb1ELb1ELb0EEENS1_36VarlenDynamicPersistentTileSchedulerILi128ELi112ELi256ELi128ELb1ELb1ELb1ELb0ELb1ELb1EEEEEEEEEvNT_6ParamsE)
        .other          _ZN7cutlass13device_kernelIN5flash11enable_sm90INS1_16FlashAttnFwdSm90INS1_25CollectiveMainloopFwdSm90ILi2EN4cute5tupleIJNS5_1CILi1EEES8_S8_EEENS6_IJNS7_ILi128EEENS7_ILi112EEENS7_ILi192EEEEEELi192ENS_10bfloat16_tEfNS_4arch4Sm90ELb0ELb0ELb0ELb1ELb0ELb1ELb0ELb1ELb1ELb1ELb1ELb0EEENS1_21CollectiveEpilogueFwdINS6_IJSA_SC_SB_EEES9_SE_SG_Li256ELb1ELb1ELb1ELb0EEENS1_36VarlenDynamicPersistentTileSchedulerILi128ELi112ELi256ELi128ELb1ELb1ELb1ELb0ELb1ELb1EEEEEEEEEvNT_6ParamsE,@"STO_CUDA_ENTRY STV_DEFAULT"
_ZN7cutlass13device_kernelIN5flash11enable_sm90INS1_16FlashAttnFwdSm90INS1_25CollectiveMainloopFwdSm90ILi2EN4cute5tupleIJNS5_1CILi1EEES8_S8_EEENS6_IJNS7_ILi128EEENS7_ILi112EEENS7_ILi192EEEEEELi192ENS_10bfloat16_tEfNS_4arch4Sm90ELb0ELb0ELb0ELb1ELb0ELb1ELb0ELb1ELb1ELb1ELb1ELb0EEENS1_21CollectiveEpilogueFwdINS6_IJSA_SC_SB_EEES9_SE_SG_Li256ELb1ELb1ELb1ELb0EEENS1_36VarlenDynamicPersistentTileSchedulerILi128ELi112ELi256ELi128ELb1ELb1ELb1ELb0ELb1ELb1EEEEEEEEEvNT_6ParamsE:
[----:B------:R-:W-:Y:S01]  /*0000*/  LDC R1, c[0x0][0x37c] ;  /* 0x0000df00ff017b82 */ /* 0x000fe20000000800 */
[----:B------:R-:W-:Y:S05]  /*0010*/  EXIT ;  /* 0x000000000000794d */ /* 0x000fea0003800000 */
.L_x_2:
        /* <DEDUP_REMOVED lines=14> */
.L_x_11:


//--------------------- .text._ZN7cutlass13device_kernelIN5flash11enable_sm90INS1_16FlashAttnFwdSm90INS1_25CollectiveMainloopFwdSm90ILi2EN4cute5tupleIJNS5_1CILi1EEES8_S8_EEENS6_IJNS7_ILi128EEENS7_ILi96EEENS7_ILi192EEEEEELi192ENS_10bfloat16_tEfNS_4arch4Sm90ELb0ELb1ELb0ELb0ELb0ELb0ELb0ELb1ELb1ELb1ELb1ELb0EEENS1_21CollectiveEpilogueFwdINS6_IJSA_SC_SB_EEES9_SE_SG_Li256ELb0ELb1ELb1ELb0EEENS1_19SingleTileSchedulerILb0ELb1ELb1ELi128EEEEEEEEEvNT_6ParamsE --------------------------
	.section	.text._ZN7cutlass13device_kernelIN5flash11enable_sm90INS1_16FlashAttnFwdSm90INS1_25CollectiveMainloopFwdSm90ILi2EN4cute5tupleIJNS5_1CILi1EEES8_S8_EEENS6_IJNS7_ILi128EEENS7_ILi96EEENS7_ILi192EEEEEELi192ENS_10bfloat16_tEfNS_4arch4Sm90ELb0ELb1ELb0ELb0ELb0ELb0ELb0ELb1ELb1ELb1ELb1ELb0EEENS1_21CollectiveEpilogueFwdINS6_IJSA_SC_SB_EEES9_SE_SG_Li256ELb0ELb1ELb1ELb0EEENS1_19SingleTileSchedulerILb0ELb1ELb1ELi128EEEEEEEEEvNT_6ParamsE,"ax",@progbits
	.align	128
.text._ZN7cutlass13device_kernelIN5flash11enable_sm90INS1_16FlashAttnFwdSm90INS1_25CollectiveMainloopFwdSm90ILi2EN4cute5tupleIJNS5_1CILi1EEES8_S8_EEENS6_IJNS7_ILi128EEENS7_ILi96EEENS7_ILi192EEEEEELi192ENS_10bfloat16_tEfNS_4arch4Sm90ELb0ELb1ELb0ELb0ELb0ELb0ELb0ELb1ELb1ELb1ELb1ELb0EEENS1_21CollectiveEpilogueFwdINS6_IJSA_SC_SB_EEES9_SE_SG_Li256ELb0ELb1ELb1ELb0EEENS1_19SingleTileSchedulerILb0ELb1ELb1ELi128EEEEEEEEEvNT_6ParamsE:
        .type           _ZN7cutlass13device_kernelIN5flash11enable_sm90INS1_16FlashAttnFwdSm90INS1_25CollectiveMainloopFwdSm90ILi2EN4cute5tupleIJNS5_1CILi1EEES8_S8_EEENS6_IJNS7_ILi128EEENS7_ILi96EEENS7_ILi192EEEEEELi192ENS_10bfloat16_tEfNS_4arch4Sm90ELb0ELb1ELb0ELb0ELb0ELb0ELb0ELb1ELb1ELb1ELb1ELb0EEENS1_21CollectiveEpilogueFwdINS6_IJSA_SC_SB_EEES9_SE_SG_Li256ELb0ELb1ELb1ELb0EEENS1_19SingleTileSchedulerILb0ELb1ELb1ELi128EEEEEEEEEvNT_6ParamsE,@function
        .size           _ZN7cutlass13device_kernelIN5flash11enable_sm90INS1_16FlashAttnFwdSm90INS1_25CollectiveMainloopFwdSm90ILi2EN4cute5tupleIJNS5_1CILi1EEES8_S8_EEENS6_IJNS7_ILi128EEENS7_ILi96EEENS7_ILi192EEEEEELi192ENS_10bfloat16_tEfNS_4arch4Sm90ELb0ELb1ELb0ELb0ELb0ELb0ELb0ELb1ELb1ELb1ELb1ELb0EEENS1_21CollectiveEpilogueFwdINS6_IJSA_SC_SB_EEES9_SE_SG_Li256ELb0ELb1ELb1ELb0EEENS1_19SingleTileSchedulerILb0ELb1ELb1ELi128EEEEEEEEEvNT_6ParamsE,(.L_x_12 - _ZN7cutlass13device_kernelIN5flash11enable_sm90INS1_16FlashAttnFwdSm90INS1_25CollectiveMainloopFwdSm90ILi2EN4cute5tupleIJNS5_1CILi1EEES8_S8_EEENS6_IJNS7_ILi128EEENS7_ILi96EEENS7_ILi192EEEEEELi192ENS_10bfloat16_tEfNS_4arch4Sm90ELb0ELb1ELb0ELb0ELb0ELb0ELb0ELb1ELb1ELb1ELb1ELb0EEENS1_21CollectiveEpilogueFwdINS6_IJSA_SC_SB_EEES9_SE_SG_Li256ELb0ELb1ELb1ELb0EEENS1_19SingleTileSchedulerILb0ELb1ELb1ELi128EEEEEEEEEvNT_6ParamsE)
        .other          _ZN7cutlass13device_kernelIN5flash11enable_sm90INS1_16FlashAttnFwdSm90INS1_25CollectiveMainloopFwdSm90ILi2EN4cute5tupleIJNS5_1CILi1EEES8_S8_EEENS6_IJNS7_ILi128EEENS7_ILi96EEENS7_ILi192EEEEEELi192ENS_10bfloat16_tEfNS_4arch4Sm90ELb0ELb1ELb0ELb0ELb0ELb0ELb0ELb1ELb1ELb1ELb1ELb0EEENS1_21CollectiveEpilogueFwdINS6_IJSA_SC_SB_EEES9_SE_SG_Li256ELb0ELb1ELb1ELb0EEENS1_19SingleTileSchedulerILb0ELb1ELb1ELi128EEEEEEEEEvNT_6ParamsE,@"STO_CUDA_ENTRY STV_DEFAULT"
_ZN7cutlass13device_kernelIN5flash11enable_sm90INS1_16FlashAttnFwdSm90INS1_25CollectiveMainloopFwdSm90ILi2EN4cute5tupleIJNS5_1CILi1EEES8_S8_EEENS6_IJNS7_ILi128EEENS7_ILi96EEENS7_ILi192EEEEEELi192ENS_10bfloat16_tEfNS_4arch4Sm90ELb0ELb1ELb0ELb0ELb0ELb0ELb0ELb1ELb1ELb1ELb1ELb0EEENS1_21CollectiveEpilogueFwdINS6_IJSA_SC_SB_EEES9_SE_SG_Li256ELb0ELb1ELb1ELb0EEENS1_19SingleTileSchedulerILb0ELb1ELb1ELi128EEEEEEEEEvNT_6ParamsE:
[----:B------:R-:W-:Y:S01]  /*0000*/  LDC R1, c[0x0][0x37c] ;  /* 0x0000df00ff017b82 */ /* 0x000fe20000000800 */
[----:B------:R-:W-:Y:S05]  /*0010*/  EXIT ;  /* 0x000000000000794d */ /* 0x000fea0003800000 */
.L_x_3:
        /* <DEDUP_REMOVED lines=14> */
.L_x_12:


//--------------------- .text._ZN7cutlass13device_kernelIN5flash11enable_sm90INS1_16FlashAttnFwdSm90INS1_25CollectiveMainloopFwdSm90ILi2EN4cute5tupleIJNS5_1CILi1EEES8_S8_EEENS6_IJNS7_ILi128EEENS7_ILi96EEENS7_ILi192EEEEEELi192ENS_10bfloat16_tEfNS_4arch4Sm90ELb0ELb1ELb0ELb1ELb0ELb0ELb0ELb1ELb1ELb1ELb1ELb0EEENS1_21CollectiveEpilogueFwdINS6_IJSA_SC_SB_EEES9_SE_SG_Li256ELb1ELb1ELb1ELb0EEENS1_36VarlenDynamicPersistentTileSchedulerILi128ELi96ELi256ELi128ELb1ELb1ELb1ELb1ELb0ELb1EEEEEEEEEvNT_6ParamsE --------------------------
	.section	.text._ZN7cutlass13device_kernelIN5flash11enable_sm90INS1_16FlashAttnFwdSm90INS1_25CollectiveMainloopFwdSm90ILi2EN4cute5tupleIJNS5_1CILi1EEES8_S8_EEENS6_IJNS7_ILi128EEENS7_ILi96EEENS7_ILi192EEEEEELi192ENS_10bfloat16_tEfNS_4arch4Sm90ELb0ELb1ELb0ELb1ELb0ELb0ELb0ELb1ELb1ELb1ELb1ELb0EEENS1_21CollectiveEpilogueFwdINS6_IJSA_SC_SB_EEES9_SE_SG_Li256ELb1ELb1ELb1ELb0EEENS1_36VarlenDynamicPersistentTileSchedulerILi128ELi96ELi256ELi128ELb1ELb1ELb1ELb1ELb0ELb1EEEEEEEEEvNT_6ParamsE,"ax",@progbits
	.align	128
.text._ZN7cutlass13device_kernelIN5flash11enable_sm90INS1_16FlashAttnFwdSm90INS1_25CollectiveMainloopFwdSm90ILi2EN4cute5tupleIJNS5_1CILi1EEES8_S8_EEENS6_IJNS7_ILi128EEENS7_ILi96EEENS7_ILi192EEEEEELi192ENS_10bfloat16_tEfNS_4arch4Sm90ELb0ELb1ELb0ELb1ELb0ELb0ELb0ELb1ELb1ELb1ELb1ELb0EEENS1_21CollectiveEpilogueFwdINS6_IJSA_SC_SB_EEES9_SE_SG_Li256ELb1ELb1ELb1ELb0EEENS1_36VarlenDynamicPersistentTileSchedulerILi128ELi96ELi256ELi128ELb1ELb1ELb1ELb1ELb0ELb1EEEEEEEEEvNT_6ParamsE:
        .type           _ZN7cutlass13device_kernelIN5flash11enable_sm90INS1_16FlashAttnFwdSm90INS1_25CollectiveMainloopFwdSm90ILi2EN4cute5tupleIJNS5_1CILi1EEES8_S8_EEENS6_IJNS7_ILi128EEENS7_ILi96EEENS7_ILi192EEEEEELi192ENS_10bfloat16_tEfNS_4arch4Sm90ELb0ELb1ELb0ELb1ELb0ELb0ELb0ELb1ELb1ELb1ELb1ELb0EEENS1_21CollectiveEpilogueFwdINS6_IJSA_SC_SB_EEES9_SE_SG_Li256ELb1ELb1ELb1ELb0EEENS1_36VarlenDynamicPersistentTileSchedulerILi128ELi96ELi256ELi128ELb1ELb1ELb1ELb1ELb0ELb1EEEEEEEEEvNT_6ParamsE,@function
        .size           _ZN7cutlass13device_kernelIN5flash11enable_sm90INS1_16FlashAttnFwdSm90INS1_25CollectiveMainloopFwdSm90ILi2EN4cute5tupleIJNS5_1CILi1EEES8_S8_EEENS6_IJNS7_ILi128EEENS7_ILi96EEENS7_ILi192EEEEEELi192ENS_10bfloat16_tEfNS_4arch4Sm90ELb0ELb1ELb0ELb1ELb0ELb0ELb0ELb1ELb1ELb1ELb1ELb0EEENS1_21CollectiveEpilogueFwdINS6_IJSA_SC_SB_EEES9_SE_SG_Li256ELb1ELb1ELb1ELb0EEENS1_36VarlenDynamicPersistentTileSchedulerILi128ELi96ELi256ELi128ELb1ELb1ELb1ELb1ELb0ELb1EEEEEEEEEvNT_6ParamsE,(.L_x_13 - _ZN7cutlass13device_kernelIN5flash11enable_sm90INS1_16FlashAttnFwdSm90INS1_25CollectiveMainloopFwdSm90ILi2EN4cute5tupleIJNS5_1CILi1EEES8_S8_EEENS6_IJNS7_ILi128EEENS7_ILi96EEENS7_ILi192EEEEEELi192ENS_10bfloat16_tEfNS_4arch4Sm90ELb0ELb1ELb0ELb1ELb0ELb0ELb0ELb1ELb1ELb1ELb1ELb0EEENS1_21CollectiveEpilogueFwdINS6_IJSA_SC_SB_EEES9_SE_SG_Li256ELb1ELb1ELb1ELb0EEENS1_36VarlenDynamicPersistentTileSchedulerILi128ELi96ELi256ELi128ELb1ELb1ELb1ELb1ELb0ELb1EEEEEEEEEvNT_6ParamsE)
        .other          _ZN7cutlass13device_kernelIN5flash11enable_sm90INS1_16FlashAttnFwdSm90INS1_25CollectiveMainloopFwdSm90ILi2EN4cute5tupleIJNS5_1CILi1EEES8_S8_EEENS6_IJNS7_ILi128EEENS7_ILi96EEENS7_ILi192EEEEEELi192ENS_10bfloat16_tEfNS_4arch4Sm90ELb0ELb1ELb0ELb1ELb0ELb0ELb0ELb1ELb1ELb1ELb1ELb0EEENS1_21CollectiveEpilogueFwdINS6_IJSA_SC_SB_EEES9_SE_SG_Li256ELb1ELb1ELb1ELb0EEENS1_36VarlenDynamicPersistentTileSchedulerILi128ELi96ELi256ELi128ELb1ELb1ELb1ELb1ELb0ELb1EEEEEEEEEvNT_6ParamsE,@"STO_CUDA_ENTRY STV_DEFAULT"
_ZN7cutlass13device_kernelIN5flash11enable_sm90INS1_16FlashAttnFwdSm90INS1_25CollectiveMainloopFwdSm90ILi2EN4cute5tupleIJNS5_1CILi1EEES8_S8_EEENS6_IJNS7_ILi128EEENS7_ILi96EEENS7_ILi192EEEEEELi192ENS_10bfloat16_tEfNS_4arch4Sm90ELb0ELb1ELb0ELb1ELb0ELb0ELb0ELb1ELb1ELb1ELb1ELb0EEENS1_21CollectiveEpilogueFwdINS6_IJSA_SC_SB_EEES9_SE_SG_Li256ELb1ELb1ELb1ELb0EEENS1_36VarlenDynamicPersistentTileSchedulerILi128ELi96ELi256ELi128ELb1ELb1ELb1ELb1ELb0ELb1EEEEEEEEEvNT_6ParamsE:
[----:B------:R-:W-:Y:S01]  /*0000*/  LDC R1, c[0x0][0x37c] ;  /* 0x0000df00ff017b82 */ /* 0x000fe20000000800 */
[----:B------:R-:W-:Y:S05]  /*0010*/  EXIT ;  /* 0x000000000000794d */ /* 0x000fea0003800000 */
.L_x_4:
        /* <DEDUP_REMOVED lines=14> */
.L_x_13:


//--------------------- .text._ZN7cutlass13device_kernelIN5flash11enable_sm90INS1_16FlashAttnFwdSm90INS1_25CollectiveMainloopFwdSm90ILi2EN4cute5tupleIJNS5_1CILi1EEES8_S8_EEENS6_IJNS7_ILi128EEENS7_ILi96EEENS7_ILi192EEEEEELi192ENS_10bfloat16_tEfNS_4arch4Sm90ELb0ELb1ELb0ELb1ELb0ELb1ELb0ELb1ELb1ELb1ELb1ELb0EEENS1_21CollectiveEpilogueFwdINS6_IJSA_SC_SB_EEES9_SE_SG_Li256ELb1ELb1ELb1ELb0EEENS1_36VarlenDynamicPersistentTileSchedulerILi128ELi96ELi256ELi128ELb1ELb1ELb1ELb1ELb0ELb1EEEEEEEEEvNT_6ParamsE --------------------------
	.section	.text._ZN7cutlass13device_kernelIN5flash11enable_sm90INS1_16FlashAttnFwdSm90INS1_25CollectiveMainloopFwdSm90ILi2EN4cute5tupleIJNS5_1CILi1EEES8_S8_EEENS6_IJNS7_ILi128EEENS7_ILi96EEENS7_ILi192EEEEEELi192ENS_10bfloat16_tEfNS_4arch4Sm90ELb0ELb1ELb0ELb1ELb0ELb1ELb0ELb1ELb1ELb1ELb1ELb0EEENS1_21CollectiveEpilogueFwdINS6_IJSA_SC_SB_EEES9_SE_SG_Li256ELb1ELb1ELb1ELb0EEENS1_36VarlenDynamicPersistentTileSchedulerILi128ELi96ELi256ELi128ELb1ELb1ELb1ELb1ELb0ELb1EEEEEEEEEvNT_6ParamsE,"ax",@progbits
	.align	128
.text._ZN7cutlass13device_kernelIN5flash11enable_sm90INS1_16FlashAttnFwdSm90INS1_25CollectiveMainloopFwdSm90ILi2EN4cute5tupleIJNS5_1CILi1EEES8_S8_EEENS6_IJNS7_ILi128EEENS7_ILi96EEENS7_ILi192EEEEEELi192ENS_10bfloat16_tEfNS_4arch4Sm90ELb0ELb1ELb0ELb1ELb0ELb1ELb0ELb1ELb1ELb1ELb1ELb0EEENS1_21CollectiveEpilogueFwdINS6_IJSA_SC_SB_EEES9_SE_SG_Li256ELb1ELb1ELb1ELb0EEENS1_36VarlenDynamicPersistentTileSchedulerILi128ELi96ELi256ELi128ELb1ELb1ELb1ELb1ELb0ELb1EEEEEEEEEvNT_6ParamsE:
        .type           _ZN7cutlass13device_kernelIN5flash11enable_sm90INS1_16FlashAttnFwdSm90INS1_25CollectiveMainloopFwdSm90ILi2EN4cute5tupleIJNS5_1CILi1EEES8_S8_EEENS6_IJNS7_ILi128EEENS7_ILi96EEENS7_ILi192EEEEEELi192ENS_10bfloat16_tEfNS_4arch4Sm90ELb0ELb1ELb0ELb1ELb0ELb1ELb0ELb1ELb1ELb1ELb1ELb0EEENS1_21CollectiveEpilogueFwdINS6_IJSA_SC_SB_EEES9_SE_SG_Li256ELb1ELb1ELb1ELb0EEENS1_36VarlenDynamicPersistentTileSchedulerILi128ELi96ELi256ELi128ELb1ELb1ELb1ELb1ELb0ELb1EEEEEEEEEvNT_6ParamsE,@function
        .size           _ZN7cutlass13device_kernelIN5flash11enable_sm90INS1_16FlashAttnFwdSm90INS1_25CollectiveMainloopFwdSm90ILi2EN4cute5tupleIJNS5_1CILi1EEES8_S8_EEENS6_IJNS7_ILi128EEENS7_ILi96EEENS7_ILi192EEEEEELi192ENS_10bfloat16_tEfNS_4arch4Sm90ELb0ELb1ELb0ELb1ELb0ELb1ELb0ELb1ELb1ELb1ELb1ELb0EEENS1_21CollectiveEpilogueFwdINS6_IJSA_SC_SB_EEES9_SE_SG_Li256ELb1ELb1ELb1ELb0EEENS1_36VarlenDynamicPersistentTileSchedulerILi128ELi96ELi256ELi128ELb1ELb1ELb1ELb1ELb0ELb1EEEEEEEEEvNT_6ParamsE,(.L_x_14 - _ZN7cutlass13device_kernelIN5flash11enable_sm90INS1_16FlashAttnFwdSm90INS1_25CollectiveMainloopFwdSm90ILi2EN4cute5tupleIJNS5_1CILi1EEES8_S8_EEENS6_IJNS7_ILi128EEENS7_ILi96EEENS7_ILi192EEEEEELi192ENS_10bfloat16_tEfNS_4arch4Sm90ELb0ELb1ELb0ELb1ELb0ELb1ELb0ELb1ELb1ELb1ELb1ELb0EEENS1_21CollectiveEpilogueFwdINS6_IJSA_SC_SB_EEES9_SE_SG_Li256ELb1ELb1ELb1ELb0EEENS1_36VarlenDynamicPersistentTileSchedulerILi128ELi96ELi256ELi128ELb1ELb1ELb1ELb1ELb0ELb1EEEEEEEEEvNT_6ParamsE)
        .other          _ZN7cutlass13device_kernelIN5flash11enable_sm90INS1_16FlashAttnFwdSm90INS1_25CollectiveMainloopFwdSm90ILi2EN4cute5tupleIJNS5_1CILi1EEES8_S8_EEENS6_IJNS7_ILi128EEENS7_ILi96EEENS7_ILi192EEEEEELi192ENS_10bfloat16_tEfNS_4arch4Sm90ELb0ELb1ELb0ELb1ELb0ELb1ELb0ELb1ELb1ELb1ELb1ELb0EEENS1_21CollectiveEpilogueFwdINS6_IJSA_SC_SB_EEES9_SE_SG_Li256ELb1ELb1ELb1ELb0EEENS1_36VarlenDynamicPersistentTileSchedulerILi128ELi96ELi256ELi128ELb1ELb1ELb1ELb1ELb0ELb1EEEEEEEEEvNT_6ParamsE,@"STO_CUDA_ENTRY STV_DEFAULT"
_ZN7cutlass13device_kernelIN5flash11enable_sm90INS1_16FlashAttnFwdSm90INS1_25CollectiveMainloopFwdSm90ILi2EN4cute5tupleIJNS5_1CILi1EEES8_S8_EEENS6_IJNS7_ILi128EEENS7_ILi96EEENS7_ILi192EEEEEELi192ENS_10bfloat16_tEfNS_4arch4Sm90ELb0ELb1ELb0ELb1ELb0ELb1ELb0ELb1ELb1ELb1ELb1ELb0EEENS1_21CollectiveEpilogueFwdINS6_IJSA_SC_SB_EEES9_SE_SG_Li256ELb1ELb1ELb1ELb0EEENS1_36VarlenDynamicPersistentTileSchedulerILi128ELi96ELi256ELi128ELb1ELb1ELb1ELb1ELb0ELb1EEEEEEEEEvNT_6ParamsE:
[----:B------:R-:W-:Y:S01]  /*0000*/  LDC R1, c[0x0][0x37c] ;  /* 0x0000df00ff017b82 */ /* 0x000fe20000000800 */
[----:B------:R-:W-:Y:S05]  /*0010*/  EXIT ;  /* 0x000000000000794d */ /* 0x000fea0003800000 */
.L_x_5:
        /* <DEDUP_REMOVED lines=14> */
.L_x_14:


//--------------------- .text._ZN7cutlass13device_kernelIN5flash11enable_sm90INS1_16FlashAttnFwdSm90INS1_25CollectiveMainloopFwdSm90ILi2EN4cute5tupleIJNS5_1CILi1EEES8_S8_EEENS6_IJNS7_ILi128EEENS7_ILi112EEENS7_ILi192EEEEEELi192ENS_10bfloat16_tEfNS_4arch4Sm90ELb1ELb0ELb0ELb0ELb0ELb0ELb0ELb1ELb1ELb1ELb1ELb0EEENS1_21CollectiveEpilogueFwdINS6_IJSA_SC_SB_EEES9_SE_SG_Li256ELb0ELb1ELb1ELb0EEENS1_19SingleTileSchedulerILb0ELb1ELb1ELi128EEEEEEEEEvNT_6ParamsE --------------------------
	.section	.text._ZN7cutlass13device_kernelIN5flash11enable_sm90INS1_16FlashAttnFwdSm90INS1_25CollectiveMainloopFwdSm90ILi2EN4cute5tupleIJNS5_1CILi1EEES8_S8_EEENS6_IJNS7_ILi128EEENS7_ILi112EEENS7_ILi192EEEEEELi192ENS_10bfloat16_tEfNS_4arch4Sm90ELb1ELb0ELb0ELb0ELb0ELb0ELb0ELb1ELb1ELb1ELb1ELb0EEENS1_21CollectiveEpilogueFwdINS6_IJSA_SC_SB_EEES9_SE_SG_Li256ELb0ELb1ELb1ELb0EEENS1_19SingleTileSchedulerILb0ELb1ELb1ELi128EEEEEEEEEvNT_6ParamsE,"ax",@progbits
	.align	128
.text._ZN7cutlass13device_kernelIN5flash11enable_sm90INS1_16FlashAttnFwdSm90INS1_25CollectiveMainloopFwdSm90ILi2EN4cute5tupleIJNS5_1CILi1EEES8_S8_EEENS6_IJNS7_ILi128EEENS7_ILi112EEENS7_ILi192EEEEEELi192ENS_10bfloat16_tEfNS_4arch4Sm90ELb1ELb0ELb0ELb0ELb0ELb0ELb0ELb1ELb1ELb1ELb1ELb0EEENS1_21CollectiveEpilogueFwdINS6_IJSA_SC_SB_EEES9_SE_SG_Li256ELb0ELb1ELb1ELb0EEENS1_19SingleTileSchedulerILb0ELb1ELb1ELi128EEEEEEEEEvNT_6ParamsE:
        .type           _ZN7cutlass13device_kernelIN5flash11enable_sm90INS1_16FlashAttnFwdSm90INS1_25CollectiveMainloopFwdSm90ILi2EN4cute5tupleIJNS5_1CILi1EEES8_S8_EEENS6_IJNS7_ILi128EEENS7_ILi112EEENS7_ILi192EEEEEELi192ENS_10bfloat16_tEfNS_4arch4Sm90ELb1ELb0ELb0ELb0ELb0ELb0ELb0ELb1ELb1ELb1ELb1ELb0EEENS1_21CollectiveEpilogueFwdINS6_IJSA_SC_SB_EEES9_SE_SG_Li256ELb0ELb1ELb1ELb0EEENS1_19SingleTileSchedulerILb0ELb1ELb1ELi128EEEEEEEEEvNT_6ParamsE,@function
        .size           _ZN7cutlass13device_kernelIN5flash11enable_sm90INS1_16FlashAttnFwdSm90INS1_25CollectiveMainloopFwdSm90ILi2EN4cute5tupleIJNS5_1CILi1EEES8_S8_EEENS6_IJNS7_ILi128EEENS7_ILi112EEENS7_ILi192EEEEEELi192ENS_10bfloat16_tEfNS_4arch4Sm90ELb1ELb0ELb0ELb0ELb0ELb0ELb0ELb1ELb1ELb1ELb1ELb0EEENS1_21CollectiveEpilogueFwdINS6_IJSA_SC_SB_EEES9_SE_SG_Li256ELb0ELb1ELb1ELb0EEENS1_19SingleTileSchedulerILb0ELb1ELb1ELi128EEEEEEEEEvNT_6ParamsE,(.L_x_15 - _ZN7cutlass13device_kernelIN5flash11enable_sm90INS1_16FlashAttnFwdSm90INS1_25CollectiveMainloopFwdSm90ILi2EN4cute5tupleIJNS5_1CILi1EEES8_S8_EEENS6_IJNS7_ILi128EEENS7_ILi112EEENS7_ILi192EEEEEELi192ENS_10bfloat16_tEfNS_4arch4Sm90ELb1ELb0ELb0ELb0ELb0ELb0ELb0ELb1ELb1ELb1ELb1ELb0EEENS1_21CollectiveEpilogueFwdINS6_IJSA_SC_SB_EEES9_SE_SG_Li256ELb0ELb1ELb1ELb0EEENS1_19SingleTileSchedulerILb0ELb1ELb1ELi128EEEEEEEEEvNT_6ParamsE)
        .other          _ZN7cutlass13device_kernelIN5flash11enable_sm90INS1_16FlashAttnFwdSm90INS1_25CollectiveMainloopFwdSm90ILi2EN4cute5tupleIJNS5_1CILi1EEES8_S8_EEENS6_IJNS7_ILi128EEENS7_ILi112EEENS7_ILi192EEEEEELi192ENS_10bfloat16_tEfNS_4arch4Sm90ELb1ELb0ELb0ELb0ELb0ELb0ELb0ELb1ELb1ELb1ELb1ELb0EEENS1_21CollectiveEpilogueFwdINS6_IJSA_SC_SB_EEES9_SE_SG_Li256ELb0ELb1ELb1ELb0EEENS1_19SingleTileSchedulerILb0ELb1ELb1ELi128EEEEEEEEEvNT_6ParamsE,@"STO_CUDA_ENTRY STV_DEFAULT"
_ZN7cutlass13device_kernelIN5flash11enable_sm90INS1_16FlashAttnFwdSm90INS1_25CollectiveMainloopFwdSm90ILi2EN4cute5tupleIJNS5_1CILi1EEES8_S8_EEENS6_IJNS7_ILi128EEENS7_ILi112EEENS7_ILi192EEEEEELi192ENS_10bfloat16_tEfNS_4arch4Sm90ELb1ELb0ELb0ELb0ELb0ELb0ELb0ELb1ELb1ELb1ELb1ELb0EEENS1_21CollectiveEpilogueFwdINS6_IJSA_SC_SB_EEES9_SE_SG_Li256ELb0ELb1ELb1ELb0EEENS1_19SingleTileSchedulerILb0ELb1ELb1ELi128EEEEEEEEEvNT_6ParamsE:
[----:B------:R-:W-:Y:S01]  /*0000*/  LDC R1, c[0x0][0x37c] ;  /* 0x0000df00ff017b82 */ /* 0x000fe20000000800 */
[----:B------:R-:W-:Y:S05]  /*0010*/  EXIT ;  /* 0x000000000000794d */ /* 0x000fea0003800000 */
.L_x_6:
        /* <DEDUP_REMOVED lines=14> */
.L_x_15:


//--------------------- .text._ZN7cutlass13device_kernelIN5flash11enable_sm90INS1_16FlashAttnFwdSm90INS1_25CollectiveMainloopFwdSm90ILi2EN4cute5tupleIJNS5_1CILi1EEES8_S8_EEENS6_IJNS7_ILi128EEENS7_ILi112EEENS7_ILi192EEEEEELi192ENS_10bfloat16_tEfNS_4arch4Sm90ELb1ELb0ELb0ELb1ELb0ELb0ELb0ELb1ELb1ELb1ELb1ELb0EEENS1_21CollectiveEpilogueFwdINS6_IJSA_SC_SB_EEES9_SE_SG_Li256ELb1ELb1ELb1ELb0EEENS1_36VarlenDynamicPersistentTileSchedulerILi128ELi112ELi256ELi128ELb1ELb1ELb1ELb1ELb1ELb1EEEEEEEEEvNT_6ParamsE --------------------------
	.section	.text._ZN7cutlass13device_kernelIN5flash11enable_sm90INS1_16FlashAttnFwdSm90INS1_25CollectiveMainloopFwdSm90ILi2EN4cute5tupleIJNS5_1CILi1EEES8_S8_EEENS6_IJNS7_ILi128EEENS7_ILi112EEENS7_ILi192EEEEEELi192ENS_10bfloat16_tEfNS_4arch4Sm90ELb1ELb0ELb0ELb1ELb0ELb0ELb0ELb1ELb1ELb1ELb1ELb0EEENS1_21CollectiveEpilogueFwdINS6_IJSA_SC_SB_EEES9_SE_SG_Li256ELb1ELb1ELb1ELb0EEENS1_36VarlenDynamicPersistentTileSchedulerILi128ELi112ELi256ELi128ELb1ELb1ELb1ELb1ELb1ELb1EEEEEEEEEvNT_6ParamsE,"ax",@progbits
	.align	128
.text._ZN7cutlass13device_kernelIN5flash11enable_sm90INS1_16FlashAttnFwdSm90INS1_25CollectiveMainloopFwdSm90ILi2EN4cute5tupleIJNS5_1CILi1EEES8_S8_EEENS6_IJNS7_ILi128EEENS7_ILi112EEENS7_ILi192EEEEEELi192ENS_10bfloat16_tEfNS_4arch4Sm90ELb1ELb0ELb0ELb1ELb0ELb0ELb0ELb1ELb1ELb1ELb1ELb0EEENS1_21CollectiveEpilogueFwdINS6_IJSA_SC_SB_EEES9_SE_SG_Li256ELb1ELb1ELb1ELb0EEENS1_36VarlenDynamicPersistentTileSchedulerILi128ELi112ELi256ELi128ELb1ELb1ELb1ELb1ELb1ELb1EEEEEEEEEvNT_6ParamsE:
        .type           _ZN7cutlass13device_kernelIN5flash11enable_sm90INS1_16FlashAttnFwdSm90INS1_25CollectiveMainloopFwdSm90ILi2EN4cute5tupleIJNS5_1CILi1EEES8_S8_EEENS6_IJNS7_ILi128EEENS7_ILi112EEENS7_ILi192EEEEEELi192ENS_10bfloat16_tEfNS_4arch4Sm90ELb1ELb0ELb0ELb1ELb0ELb0ELb0ELb1ELb1ELb1ELb1ELb0EEENS1_21CollectiveEpilogueFwdINS6_IJSA_SC_SB_EEES9_SE_SG_Li256ELb1ELb1ELb1ELb0EEENS1_36VarlenDynamicPersistentTileSchedulerILi128ELi112ELi256ELi128ELb1ELb1ELb1ELb1ELb1ELb1EEEEEEEEEvNT_6ParamsE,@function
        .size           _ZN7cutlass13device_kernelIN5flash11enable_sm90INS1_16FlashAttnFwdSm90INS1_25CollectiveMainloopFwdSm90ILi2EN4cute5tupleIJNS5_1CILi1EEES8_S8_EEENS6_IJNS7_ILi128EEENS7_ILi112EEENS7_ILi192EEEEEELi192ENS_10bfloat16_tEfNS_4arch4Sm90ELb1ELb0ELb0ELb1ELb0ELb0ELb0ELb1ELb1ELb1ELb1ELb0EEENS1_21CollectiveEpilogueFwdINS6_IJSA_SC_SB_EEES9_SE_SG_Li256ELb1ELb1ELb1ELb0EEENS1_36VarlenDynamicPersistentTileSchedulerILi128ELi112ELi256ELi128ELb1ELb1ELb1ELb1ELb1ELb1EEEEEEEEEvNT_6ParamsE,(.L_x_16 - _ZN7cutlass13device_kernelIN5flash11enable_sm90INS1_16FlashAttnFwdSm90INS1_25CollectiveMainloopFwdSm90ILi2EN4cute5tupleIJNS5_1CILi1EEES8_S8_EEENS6_IJNS7_ILi128EEENS7_ILi112EEENS7_ILi192EEEEEELi192ENS_10bfloat16_tEfNS_4arch4Sm90ELb1ELb0ELb0ELb1ELb0ELb0ELb0ELb1ELb1ELb1ELb1ELb0EEENS1_21CollectiveEpilogueFwdINS6_IJSA_SC_SB_EEES9_SE_SG_Li256ELb1ELb1ELb1ELb0EEENS1_36VarlenDynamicPersistentTileSchedulerILi128ELi112ELi256ELi128ELb1ELb1ELb1ELb1ELb1ELb1EEEEEEEEEvNT_6ParamsE)
        .other          _ZN7cutlass13device_kernelIN5flash11enable_sm90INS1_16FlashAttnFwdSm90INS1_25CollectiveMainloopFwdSm90ILi2EN4cute5tupleIJNS5_1CILi1EEES8_S8_EEENS6_IJNS7_ILi128EEENS7_ILi112EEENS7_ILi192EEEEEELi192ENS_10bfloat16_tEfNS_4arch4Sm90ELb1ELb0ELb0ELb1ELb0ELb0ELb0ELb1ELb1ELb1ELb1ELb0EEENS1_21CollectiveEpilogueFwdINS6_IJSA_SC_SB_EEES9_SE_SG_Li256ELb1ELb1ELb1ELb0EEENS1_36VarlenDynamicPersistentTileSchedulerILi128ELi112ELi256ELi128ELb1ELb1ELb1ELb1ELb1ELb1EEEEEEEEEvNT_6ParamsE,@"STO_CUDA_ENTRY STV_DEFAULT"
_ZN7cutlass13device_kernelIN5flash11enable_sm90INS1_16FlashAttnFwdSm90INS1_25CollectiveMainloopFwdSm90ILi2EN4cute5tupleIJNS5_1CILi1EEES8_S8_EEENS6_IJNS7_ILi128EEENS7_ILi112EEENS7_ILi192EEEEEELi192ENS_10bfloat16_tEfNS_4arch4Sm90ELb1ELb0ELb0ELb1ELb0ELb0ELb0ELb1ELb1ELb1ELb1ELb0EEENS1_21CollectiveEpilogueFwdINS6_IJSA_SC_SB_EEES9_SE_SG_Li256ELb1ELb1ELb1ELb0EEENS1_36VarlenDynamicPersistentTileSchedulerILi128ELi112ELi256ELi128ELb1ELb1ELb1ELb1ELb1ELb1EEEEEEEEEvNT_6ParamsE:
[----:B------:R-:W-:Y:S01]  /*0000*/  LDC R1, c[0x0][0x37c] ;  /* 0x0000df00ff017b82 */ /* 0x000fe20000000800 */
[----:B------:R-:W-:Y:S05]  /*0010*/  EXIT ;  /* 0x000000000000794d */ /* 0x000fea0003800000 */
.L_x_7:
        /* <DEDUP_REMOVED lines=14> */
.L_x_16:


//--------------------- .text._ZN7cutlass13device_kernelIN5flash11enable_sm90INS1_16FlashAttnFwdSm90INS1_25CollectiveMainloopFwdSm90ILi2EN4cute5tupleIJNS5_1CILi1EEES8_S8_EEENS6_IJNS7_ILi128EEENS7_ILi112EEENS7_ILi192EEEEEELi192ENS_10bfloat16_tEfNS_4arch4Sm90ELb1ELb0ELb0ELb1ELb0ELb1ELb0ELb1ELb1ELb1ELb1ELb0EEENS1_21CollectiveEpilogueFwdINS6_IJSA_SC_SB_EEES9_SE_SG_Li256ELb1ELb1ELb1ELb0EEENS1_36VarlenDynamicPersistentTileSchedulerILi128ELi112ELi256ELi128ELb1ELb1ELb1ELb1ELb1ELb1EEEEEEEEEvNT_6ParamsE --------------------------
	.section	.text._ZN7cutlass13device_kernelIN5flash11enable_sm90INS1_16FlashAttnFwdSm90INS1_25CollectiveMainloopFwdSm90ILi2EN4cute5tupleIJNS5_1CILi1EEES8_S8_EEENS6_IJNS7_ILi128EEENS7_ILi112EEENS7_ILi192EEEEEELi192ENS_10bfloat16_tEfNS_4arch4Sm90ELb1ELb0ELb0ELb1ELb0ELb1ELb0ELb1ELb1ELb1ELb1ELb0EEENS1_21CollectiveEpilogueFwdINS6_IJSA_SC_SB_EEES9_SE_SG_Li256ELb1ELb1ELb1ELb0EEENS1_36VarlenDynamicPersistentTileSchedulerILi128ELi112ELi256ELi128ELb1ELb1ELb1ELb1ELb1ELb1EEEEEEEEEvNT_6ParamsE,"ax",@progbits
	.align	128
.text._ZN7cutlass13device_kernelIN5flash11enable_sm90INS1_16FlashAttnFwdSm90INS1_25CollectiveMainloopFwdSm90ILi2EN4cute5tupleIJNS5_1CILi1EEES8_S8_EEENS6_IJNS7_ILi128EEENS7_ILi112EEENS7_ILi192EEEEEELi192ENS_10bfloat16_tEfNS_4arch4Sm90ELb1ELb0ELb0ELb1ELb0ELb1ELb0ELb1ELb1ELb1ELb1ELb0EEENS1_21CollectiveEpilogueFwdINS6_IJSA_SC_SB_EEES9_SE_SG_Li256ELb1ELb1ELb1ELb0EEENS1_36VarlenDynamicPersistentTileSchedulerILi128ELi112ELi256ELi128ELb1ELb1ELb1ELb1ELb1ELb1EEEEEEEEEvNT_6ParamsE:
        .type           _ZN7cutlass13device_kernelIN5flash11enable_sm90INS1_16FlashAttnFwdSm90INS1_25CollectiveMainloopFwdSm90ILi2EN4cute5tupleIJNS5_1CILi1EEES8_S8_EEENS6_IJNS7_ILi128EEENS7_ILi112EEENS7_ILi192EEEEEELi192ENS_10bfloat16_tEfNS_4arch4Sm90ELb1ELb0ELb0ELb1ELb0ELb1ELb0ELb1ELb1ELb1ELb1ELb0EEENS1_21CollectiveEpilogueFwdINS6_IJSA_SC_SB_EEES9_SE_SG_Li256ELb1ELb1ELb1ELb0EEENS1_36VarlenDynamicPersistentTileSchedulerILi128ELi112ELi256ELi128ELb1ELb1ELb1ELb1ELb1ELb1EEEEEEEEEvNT_6ParamsE,@function
        .size           _ZN7cutlass13device_kernelIN5flash11enable_sm90INS1_16FlashAttnFwdSm90INS1_25CollectiveMainloopFwdSm90ILi2EN4cute5tupleIJNS5_1CILi1EEES8_S8_EEENS6_IJNS7_ILi128EEENS7_ILi112EEENS7_ILi192EEEEEELi192ENS_10bfloat16_tEfNS_4arch4Sm90ELb1ELb0ELb0ELb1ELb0ELb1ELb0ELb1ELb1ELb1ELb1ELb0EEENS1_21CollectiveEpilogueFwdINS6_IJSA_SC_SB_EEES9_SE_SG_Li256ELb1ELb1ELb1ELb0EEENS1_36VarlenDynamicPersistentTileSchedulerILi128ELi112ELi256ELi128ELb1ELb1ELb1ELb1ELb1ELb1EEEEEEEEEvNT_6ParamsE,(.L_x_17 - _ZN7cutlass13device_kernelIN5flash11enable_sm90INS1_16FlashAttnFwdSm90INS1_25CollectiveMainloopFwdSm90ILi2EN4cute5tupleIJNS5_1CILi1EEES8_S8_EEENS6_IJNS7_ILi128EEENS7_ILi112EEENS7_ILi192EEEEEELi192ENS_10bfloat16_tEfNS_4arch4Sm90ELb1ELb0ELb0ELb1ELb0ELb1ELb0ELb1ELb1ELb1ELb1ELb0EEENS1_21CollectiveEpilogueFwdINS6_IJSA_SC_SB_EEES9_SE_SG_Li256ELb1ELb1ELb1ELb0EEENS1_36VarlenDynamicPersistentTileSchedulerILi128ELi112ELi256ELi128ELb1ELb1ELb1ELb1ELb1ELb1EEEEEEEEEvNT_6ParamsE)
        .other          _ZN7cutlass13device_kernelIN5flash11enable_sm90INS1_16FlashAttnFwdSm90INS1_25CollectiveMainloopFwdSm90ILi2EN4cute5tupleIJNS5_1CILi1EEES8_S8_EEENS6_IJNS7_ILi128EEENS7_ILi112EEENS7_ILi192EEEEEELi192ENS_10bfloat16_tEfNS_4arch4Sm90ELb1ELb0ELb0ELb1ELb0ELb1ELb0ELb1ELb1ELb1ELb1ELb0EEENS1_21CollectiveEpilogueFwdINS6_IJSA_SC_SB_EEES9_SE_SG_Li256ELb1ELb1ELb1ELb0EEENS1_36VarlenDynamicPersistentTileSchedulerILi128ELi112ELi256ELi128ELb1ELb1ELb1ELb1ELb1ELb1EEEEEEEEEvNT_6ParamsE,@"STO_CUDA_ENTRY STV_DEFAULT"
_ZN7cutlass13device_kernelIN5flash11enable_sm90INS1_16FlashAttnFwdSm90INS1_25CollectiveMainloopFwdSm90ILi2EN4cute5tupleIJNS5_1CILi1EEES8_S8_EEENS6_IJNS7_ILi128EEENS7_ILi112EEENS7_ILi192EEEEEELi192ENS_10bfloat16_tEfNS_4arch4Sm90ELb1ELb0ELb0ELb1ELb0ELb1ELb0ELb1ELb1ELb1ELb1ELb0EEENS1_21CollectiveEpilogueFwdINS6_IJSA_SC_SB_EEES9_SE_SG_Li256ELb1ELb1ELb1ELb0EEENS1_36VarlenDynamicPersistentTileSchedulerILi128ELi112ELi256ELi128ELb1ELb1ELb1ELb1ELb1ELb1EEEEEEEEEvNT_6ParamsE:
[----:B------:R-:W-:Y:S01]  /*0000*/  LDC R1, c[0x0][0x37c] ;  /* 0x0000df00ff017b82 */ /* 0x000fe20000000800 */
[----:B------:R-:W-:Y:S05]  /*0010*/  EXIT ;  /* 0x000000000000794d */ /* 0x000fea0003800000 */
.L_x_8:
        /* <DEDUP_REMOVED lines=14> */
.L_x_17:


//--------------------- .nv.shared.reserved.0     --------------------------
	.section	.nv.shared.reserved.0,"aw",@nobits
	.weak		__nv_reservedSMEM_offset_0_alias
	.size		__nv_reservedSMEM_offset_0_alias, 0, 64
	.other		__nv_reservedSMEM_offset_0_alias,@"STO_CUDA_RESERVED_SHARED STV_DEFAULT"
__nv_reservedSMEM_offset_0_alias:
	.zero		0
	.zero		64


//--------------------- .nv.global                --------------------------
	.section	.nv.global,"aw",@nobits
.nv.global:
	.type		_ZN72_INTERNAL_38b43df0_36_flash_fwd_hdim192_bf16_split_sm90_cu_6987f922_31084cute1_E,@object
	.size		_ZN72_INTERNAL_38b43df0_36_flash_fwd_hdim192_bf16_split_sm90_cu_6987f922_31084cute1_E,(_ZN72_INTERNAL_38b43df0_36_flash_fwd_hdim192_bf16_split_sm90_cu_6987f922_31084cuda3std3__45__cpo6cbeginE - _ZN72_INTERNAL_38b43df0_36_flash_fwd_hdim192_bf16_split_sm90_cu_6987f922_31084cute1_E)
_ZN72_INTERNAL_38b43df0_36_flash_fwd_hdim192_bf16_split_sm90_cu_6987f922_31084cute1_E:
	.zero		1
	.type		_ZN72_INTERNAL_38b43df0_36_flash_fwd_hdim192_bf16_split_sm90_cu_6987f922_31084cuda3std3__45__cpo6cbeginE,@object
	.size		_ZN72_INTERNAL_38b43df0_36_flash_fwd_hdim192_bf16_split_sm90_cu_6987f922_31084cuda3std3__45__cpo6cbeginE,(_ZN72_INTERNAL_38b43df0_36_flash_fwd_hdim192_bf16_split_sm90_cu_6987f922_31084cuda3std3__48in_placeE - _ZN72_INTERNAL_38b43df0_36_flash_fwd_hdim192_bf16_split_sm90_cu_6987f922_31084cuda3std3__45__cpo6cbeginE)
_ZN72_INTERNAL_38b43df0_36_flash_fwd_hdim192_bf16_split_sm90_cu_6987f922_31084cuda3std3__45__cpo6cbeginE:
	.zero		1
	.type		_ZN72_INTERNAL_38b43df0_36_flash_fwd_hdim192_bf16_split_sm90_cu_6987f922_31084cuda3std3__48in_placeE,@object
	.size		_ZN72_INTERNAL_38b43df0_36_flash_fwd_hdim192_bf16_split_sm90_cu_6987f922_31084cuda3std3__48in_placeE,(_ZN72_INTERNAL_38b43df0_36_flash_fwd_hdim192_bf16_split_sm90_cu_6987f922_31084cuda3std6ranges3__45__cpo9iter_moveE - _ZN72_INTERNAL_38b43df0_36_flash_fwd_hdim192_bf16_split_sm90_cu_6987f922_31084cuda3std3__48in_placeE)
_ZN72_INTERNAL_38b43df0_36_flash_fwd_hdim192_bf16_split_sm90_cu_6987f922_31084cuda3std3__48in_placeE:
	.zero		1
	.type		_ZN72_INTERNAL_38b43df0_36_flash_fwd_hdim192_bf16_split_sm90_cu_6987f922_31084cuda3std6ranges3__45__cpo9iter_moveE,@object
	.size		_ZN72_INTERNAL_38b43df0_36_flash_fwd_hdim192_bf16_split_sm90_cu_6987f922_31084cuda3std6ranges3__45__cpo9iter_moveE,(_ZN72_INTERNAL_38b43df0_36_flash_fwd_hdim192_bf16_split_sm90_cu_6987f922_31084cuda3std3__45__cpo5beginE - _ZN72_INTERNAL_38b43df0_36_flash_fwd_hdim192_bf16_split_sm90_cu_6987f922_31084cuda3std6ranges3__45__cpo9iter_moveE)
_ZN72_INTERNAL_38b43df0_36_flash_fwd_hdim192_bf16_split_sm90_cu_6987f922_31084cuda3std6ranges3__45__cpo9iter_moveE:
	.zero		1
	.type		_ZN72_INTERNAL_38b43df0_36_flash_fwd_hdim192_bf16_split_sm90_cu_6987f922_31084cuda3std3__45__cpo5beginE,@object
	.size		_ZN72_INTERNAL_38b43df0_36_flash_fwd_hdim192_bf16_split_sm90_cu_6987f922_31084cuda3std3__45__cpo5beginE,(_ZN72_INTERNAL_38b43df0_36_flash_fwd_hdim192_bf16_split_sm90_cu_6987f922_31084cuda3std3__474_GLOBAL__N__38b43df0_36_flash_fwd_hdim192_bf16_split_sm90_cu_6987f922_31086ignoreE - _ZN72_INTERNAL_38b43df0_36_flash_fwd_hdim192_bf16_split_sm90_cu_6987f922_31084cuda3std3__45__cpo5beginE)
_ZN72_INTERNAL_38b43df0_36_flash_fwd_hdim192_bf16_split_sm90_cu_6987f922_31084cuda3std3__45__cpo5beginE:
	.zero		1
	.type		_ZN72_INTERNAL_38b43df0_36_flash_fwd_hdim192_bf16_split_sm90_cu_6987f922_31084cuda3std3__474_GLOBAL__N__38b43df0_36_flash_fwd_hdim192_bf16_split_sm90_cu_6987f922_31086ignoreE,@object
	.size		_ZN72_INTERNAL_38b43df0_36_flash_fwd_hdim192_bf16_split_sm90_cu_6987f922_31084cuda3std3__474_GLOBAL__N__38b43df0_36_flash_fwd_hdim192_bf16_split_sm90_cu_6987f922_31086ignoreE,(_ZN72_INTERNAL_38b43df0_36_flash_fwd_hdim192_bf16_split_sm90_cu_6987f922_31084cute7productE - _ZN72_INTERNAL_38b43df0_36_flash_fwd_hdim192_bf16_split_sm90_cu_6987f922_31084cuda3std3__474_GLOBAL__N__38b43df0_36_flash_fwd_hdim192_bf16_split_sm90_cu_6987f922_31086ignoreE)
_ZN72_INTERNAL_38b43df0_36_flash_fwd_hdim192_bf16_split_sm90_cu_6987f922_31084cuda3std3__474_GLOBAL__N__38b43df0_36_flash_fwd_hdim192_bf16_split_sm90_cu_6987f922_31086ignoreE:
	.zero		1
	.type		_ZN72_INTERNAL_38b43df0_36_flash_fwd_hdim192_bf16_split_sm90_cu_6987f922_31084cute7productE,@object
	.size		_ZN72_INTERNAL_38b43df0_36_flash_fwd_hdim192_bf16_split_sm90_cu_6987f922_31084cute7productE,(_ZN72_INTERNAL_38b43df0_36_flash_fwd_hdim192_bf16_split_sm90_cu_6987f922_31084cuda3std3__45__cpo3endE - _ZN72_INTERNAL_38b43df0_36_flash_fwd_hdim192_bf16_split_sm90_cu_6987f922_31084cute7productE)
_ZN72_INTERNAL_38b43df0_36_flash_fwd_hdim192_bf16_split_sm90_cu_6987f922_31084cute7productE:
	.zero		1
	.type		_ZN72_INTERNAL_38b43df0_36_flash_fwd_hdim192_bf16_split_sm90_cu_6987f922_31084cuda3std3__45__cpo3endE,@object
	.size		_ZN72_INTERNAL_38b43df0_36_flash_fwd_hdim192_bf16_split_sm90_cu_6987f922_31084cuda3std3__45__cpo3endE,(_ZN72_INTERNAL_38b43df0_36_flash_fwd_hdim192_bf16_split_sm90_cu_6987f922_31084cuda3std3__419piecewise_constructE - _ZN72_INTERNAL_38b43df0_36_flash_fwd_hdim192_bf16_split_sm90_cu_6987f922_31084cuda3std3__45__cpo3endE)
_ZN72_INTERNAL_38b43df0_36_flash_fwd_hdim192_bf16_split_sm90_cu_6987f922_31084cuda3std3__45__cpo3endE:
	.zero		1
	.type		_ZN72_INTERNAL_38b43df0_36_flash_fwd_hdim192_bf16_split_sm90_cu_6987f922_31084cuda3std3__419piecewise_constructE,@object
	.size		_ZN72_INTERNAL_38b43df0_36_flash_fwd_hdim192_bf16_split_sm90_cu_6987f922_31084cuda3std3__419piecewise_constructE,(_ZN72_INTERNAL_38b43df0_36_flash_fwd_hdim192_bf16_split_sm90_cu_6987f922_31084cuda3std3__45__cpo4cendE - _ZN72_INTERNAL_38b43df0_36_flash_fwd_hdim192_bf16_split_sm90_cu_6987f922_31084cuda3std3__419piecewise_constructE)
_ZN72_INTERNAL_38b43df0_36_flash_fwd_hdim192_bf16_split_sm90_cu_6987f922_31084cuda3std3__419piecewise_constructE:
	.zero		1
	.type		_ZN72_INTERNAL_38b43df0_36_flash_fwd_hdim192_bf16_split_sm90_cu_6987f922_31084cuda3std3__45__cpo4cendE,@object
	.size		_ZN72_INTERNAL_38b43df0_36_flash_fwd_hdim192_bf16_split_sm90_cu_6987f922_31084cuda3std3__45__cpo4cendE,(_ZN72_INTERNAL_38b43df0_36_flash_fwd_hdim192_bf16_split_sm90_cu_6987f922_31084cuda3std6ranges3__45__cpo4swapE - _ZN72_INTERNAL_38b43df0_36_flash_fwd_hdim192_bf16_split_sm90_cu_6987f922_31084cuda3std3__45__cpo4cendE)
_ZN72_INTERNAL_38b43df0_36_flash_fwd_hdim192_bf16_split_sm90_cu_6987f922_31084cuda3std3__45__cpo4cendE:
	.zero		1
	.type		_ZN72_INTERNAL_38b43df0_36_flash_fwd_hdim192_bf16_split_sm90_cu_6987f922_31084cuda3std6ranges3__45__cpo4swapE,@object
	.size		_ZN72_INTERNAL_38b43df0_36_flash_fwd_hdim192_bf16_split_sm90_cu_6987f922_31084cuda3std6ranges3__45__cpo4swapE,(.L_7 - _ZN72_INTERNAL_38b43df0_36_flash_fwd_hdim192_bf16_split_sm90_cu_6987f922_31084cuda3std6ranges3__45__cpo4swapE)
_ZN72_INTERNAL_38b43df0_36_flash_fwd_hdim192_bf16_split_sm90_cu_6987f922_31084cuda3std6ranges3__45__cpo4swapE:
	.zero		1
.L_7:


//--------------------- .nv.constant0._ZN7cutlass13device_kernelIN5flash11enable_sm90INS1_16FlashAttnFwdSm90INS1_25CollectiveMainloopFwdSm90ILi2EN4cute5tupleIJNS5_1CILi1EEES8_S8_EEENS6_IJNS7_ILi128EEENS7_ILi112EEENS7_ILi192EEEEEELi192ENS_10bfloat16_tEfNS_4arch4Sm90ELb0ELb0ELb0ELb0ELb0ELb0ELb0ELb1ELb1ELb1ELb1ELb0EEENS1_21CollectiveEpilogueFwdINS6_IJSA_SC_SB_EEES9_SE_SG_Li256ELb0ELb1ELb1ELb0EEENS1_19SingleTileSchedulerILb0ELb1ELb1ELi128EEEEEEEEEvNT_6ParamsE --------------------------
	.section	.nv.constant0._ZN7cutlass13device_kernelIN5flash11enable_sm90INS1_16FlashAttnFwdSm90INS1_25CollectiveMainloopFwdSm90ILi2EN4cute5tupleIJNS5_1CILi1EEES8_S8_EEENS6_IJNS7_ILi128EEENS7_ILi112EEENS7_ILi192EEEEEELi192ENS_10bfloat16_tEfNS_4arch4Sm90ELb0ELb0ELb0ELb0ELb0ELb0ELb0ELb1ELb1ELb1ELb1ELb0EEENS1_21CollectiveEpilogueFwdINS6_IJSA_SC_SB_EEES9_SE_SG_Li256ELb0ELb1ELb1ELb0EEENS1_19SingleTileSchedulerILb0ELb1ELb1ELi128EEEEEEEEEvNT_6ParamsE,"a",@progbits
	.sectionflags	@""
	.align	4
.nv.constant0._ZN7cutlass13device_kernelIN5flash11enable_sm90INS1_16FlashAttnFwdSm90INS1_25CollectiveMainloopFwdSm90ILi2EN4cute5tupleIJNS5_1CILi1EEES8_S8_EEENS6_IJNS7_ILi128EEENS7_ILi112EEENS7_ILi192EEEEEELi192ENS_10bfloat16_tEfNS_4arch4Sm90ELb0ELb0ELb0ELb0ELb0ELb0ELb0ELb1ELb1ELb1ELb1ELb0EEENS1_21CollectiveEpilogueFwdINS6_IJSA_SC_SB_EEES9_SE_SG_Li256ELb0ELb1ELb1ELb0EEENS1_19SingleTileSchedulerILb0ELb1ELb1ELi128EEEEEEEEEvNT_6ParamsE:
	.zero		3456


//--------------------- .nv.constant0._ZN7cutlass13device_kernelIN5flash11enable_sm90INS1_16FlashAttnFwdSm90INS1_25CollectiveMainloopFwdSm90ILi2EN4cute5tupleIJNS5_1CILi1EEES8_S8_EEENS6_IJNS7_ILi128EEENS7_ILi112EEENS7_ILi192EEEEEELi192ENS_10bfloat16_tEfNS_4arch4Sm90ELb0ELb0ELb0ELb1ELb0ELb0ELb0ELb1ELb1ELb1ELb1ELb0EEENS1_21CollectiveEpilogueFwdINS6_IJSA_SC_SB_EEES9_SE_SG_Li256ELb1ELb1ELb1ELb0EEENS1_36VarlenDynamicPersistentTileSchedulerILi128ELi112ELi256ELi128ELb1ELb1ELb1ELb0ELb1ELb1EEEEEEEEEvNT_6ParamsE --------------------------
	.section	.nv.constant0._ZN7cutlass13device_kernelIN5flash11enable_sm90INS1_16FlashAttnFwdSm90INS1_25CollectiveMainloopFwdSm90ILi2EN4cute5tupleIJNS5_1CILi1EEES8_S8_EEENS6_IJNS7_ILi128EEENS7_ILi112EEENS7_ILi192EEEEEELi192ENS_10bfloat16_tEfNS_4arch4Sm90ELb0ELb0ELb0ELb1ELb0ELb0ELb0ELb1ELb1ELb1ELb1ELb0EEENS1_21CollectiveEpilogueFwdINS6_IJSA_SC_SB_EEES9_SE_SG_Li256ELb1ELb1ELb1ELb0EEENS1_36VarlenDynamicPersistentTileSchedulerILi128ELi112ELi256ELi128ELb1ELb1ELb1ELb0ELb1ELb1EEEEEEEEEvNT_6ParamsE,"a",@progbits
	.sectionflags	@""
	.align	4
.nv.constant0._ZN7cutlass13device_kernelIN5flash11enable_sm90INS1_16FlashAttnFwdSm90INS1_25CollectiveMainloopFwdSm90ILi2EN4cute5tupleIJNS5_1CILi1EEES8_S8_EEENS6_IJNS7_ILi128EEENS7_ILi112EEENS7_ILi192EEEEEELi192ENS_10bfloat16_tEfNS_4arch4Sm90ELb0ELb0ELb0ELb1ELb0ELb0ELb0ELb1ELb1ELb1ELb1ELb0EEENS1_21CollectiveEpilogueFwdINS6_IJSA_SC_SB_EEES9_SE_SG_Li256ELb1ELb1ELb1ELb0EEENS1_36VarlenDynamicPersistentTileSchedulerILi128ELi112ELi256ELi128ELb1ELb1ELb1ELb0ELb1ELb1EEEEEEEEEvNT_6ParamsE:
	.zero		3584


//--------------------- .nv.constant0._ZN7cutlass13device_kernelIN5flash11enable_sm90INS1_16FlashAttnFwdSm90INS1_25CollectiveMainloopFwdSm90ILi2EN4cute5tupleIJNS5_1CILi1EEES8_S8_EEENS6_IJNS7_ILi128EEENS7_ILi112EEENS7_ILi192EEEEEELi192ENS_10bfloat16_tEfNS_4arch4Sm90ELb0ELb0ELb0ELb1ELb0ELb1ELb0ELb1ELb1ELb1ELb1ELb0EEENS1_21CollectiveEpilogueFwdINS6_IJSA_SC_SB_EEES9_SE_SG_Li256ELb1ELb1ELb1ELb0EEENS1_36VarlenDynamicPersistentTileSchedulerILi128ELi112ELi256ELi128ELb1ELb1ELb1ELb0ELb1ELb1EEEEEEEEEvNT_6ParamsE --------------------------
	.section	.nv.constant0._ZN7cutlass13device_kernelIN5flash11enable_sm90INS1_16FlashAttnFwdSm90INS1_25CollectiveMainloopFwdSm90ILi2EN4cute5tupleIJNS5_1CILi1EEES8_S8_EEENS6_IJNS7_ILi128EEENS7_ILi112EEENS7_ILi192EEEEEELi192ENS_10bfloat16_tEfNS_4arch4Sm90ELb0ELb0ELb0ELb1ELb0ELb1ELb0ELb1ELb1ELb1ELb1ELb0EEENS1_21CollectiveEpilogueFwdINS6_IJSA_SC_SB_EEES9_SE_SG_Li256ELb1ELb1ELb1ELb0EEENS1_36VarlenDynamicPersistentTileSchedulerILi128ELi112ELi256ELi128ELb1ELb1ELb1ELb0ELb1ELb1EEEEEEEEEvNT_6ParamsE,"a",@progbits
	.sectionflags	@""
	.align	4
.nv.constant0._ZN7cutlass13device_kernelIN5flash11enable_sm90INS1_16FlashAttnFwdSm90INS1_25CollectiveMainloopFwdSm90ILi2EN4cute5tupleIJNS5_1CILi1EEES8_S8_EEENS6_IJNS7_ILi128EEENS7_ILi112EEENS7_ILi192EEEEEELi192ENS_10bfloat16_tEfNS_4arch4Sm90ELb0ELb0ELb0ELb1ELb0ELb1ELb0ELb1ELb1ELb1ELb1ELb0EEENS1_21CollectiveEpilogueFwdINS6_IJSA_SC_SB_EEES9_SE_SG_Li256ELb1ELb1ELb1ELb0EEENS1_36VarlenDynamicPersistentTileSchedulerILi128ELi112ELi256ELi128ELb1ELb1ELb1ELb0ELb1ELb1EEEEEEEEEvNT_6ParamsE:
	.zero		3584


//--------------------- .nv.constant0._ZN7cutlass13device_kernelIN5flash11enable_sm90INS1_16FlashAttnFwdSm90INS1_25CollectiveMainloopFwdSm90ILi2EN4cute5tupleIJNS5_1CILi1EEES8_S8_EEENS6_IJNS7_ILi128EEENS7_ILi96EEENS7_ILi192EEEEEELi192ENS_10bfloat16_tEfNS_4arch4Sm90ELb0ELb1ELb0ELb0ELb0ELb0ELb0ELb1ELb1ELb1ELb1ELb0EEENS1_21CollectiveEpilogueFwdINS6_IJSA_SC_SB_EEES9_SE_SG_Li256ELb0ELb1ELb1ELb0EEENS1_19SingleTileSchedulerILb0ELb1ELb1ELi128EEEEEEEEEvNT_6ParamsE --------------------------
	.section	.nv.constant0._ZN7cutlass13device_kernelIN5flash11enable_sm90INS1_16FlashAttnFwdSm90INS1_25CollectiveMainloopFwdSm90ILi2EN4cute5tupleIJNS5_1CILi1EEES8_S8_EEENS6_IJNS7_ILi128EEENS7_ILi96EEENS7_ILi192EEEEEELi192ENS_10bfloat16_tEfNS_4arch4Sm90ELb0ELb1ELb0ELb0ELb0ELb0ELb0ELb1ELb1ELb1ELb1ELb0EEENS1_21CollectiveEpilogueFwdINS6_IJSA_SC_SB_EEES9_SE_SG_Li256ELb0ELb1ELb1ELb0EEENS1_19SingleTileSchedulerILb0ELb1ELb1ELi128EEEEEEEEEvNT_6ParamsE,"a",@progbits
	.sectionflags	@""
	.align	4
.nv.constant0._ZN7cutlass13device_kernelIN5flash11enable_sm90INS1_16FlashAttnFwdSm90INS1_25CollectiveMainloopFwdSm90ILi2EN4cute5tupleIJNS5_1CILi1EEES8_S8_EEENS6_IJNS7_ILi128EEENS7_ILi96EEENS7_ILi192EEEEEELi192ENS_10bfloat16_tEfNS_4arch4Sm90ELb0ELb1ELb0ELb0ELb0ELb0ELb0ELb1ELb1ELb1ELb1ELb0EEENS1_21CollectiveEpilogueFwdINS6_IJSA_SC_SB_EEES9_SE_SG_Li256ELb0ELb1ELb1ELb0EEENS1_19SingleTileSchedulerILb0ELb1ELb1ELi128EEEEEEEEEvNT_6ParamsE:
	.zero		3456


//--------------------- .nv.constant0._ZN7cutlass13device_kernelIN5flash11enable_sm90INS1_16FlashAttnFwdSm90INS1_25CollectiveMainloopFwdSm90ILi2EN4cute5tupleIJNS5_1CILi1EEES8_S8_EEENS6_IJNS7_ILi128EEENS7_ILi96EEENS7_ILi192EEEEEELi192ENS_10bfloat16_tEfNS_4arch4Sm90ELb0ELb1ELb0ELb1ELb0ELb0ELb0ELb1ELb1ELb1ELb1ELb0EEENS1_21CollectiveEpilogueFwdINS6_IJSA_SC_SB_EEES9_SE_SG_Li256ELb1ELb1ELb1ELb0EEENS1_36VarlenDynamicPersistentTileSchedulerILi128ELi96ELi256ELi128ELb1ELb1ELb1ELb1ELb0ELb1EEEEEEEEEvNT_6ParamsE --------------------------
	.section	.nv.constant0._ZN7cutlass13device_kernelIN5flash11enable_sm90INS1_16FlashAttnFwdSm90INS1_25CollectiveMainloopFwdSm90ILi2EN4cute5tupleIJNS5_1CILi1EEES8_S8_EEENS6_IJNS7_ILi128EEENS7_ILi96EEENS7_ILi192EEEEEELi192ENS_10bfloat16_tEfNS_4arch4Sm90ELb0ELb1ELb0ELb1ELb0ELb0ELb0ELb1ELb1ELb1ELb1ELb0EEENS1_21CollectiveEpilogueFwdINS6_IJSA_SC_SB_EEES9_SE_SG_Li256ELb1ELb1ELb1ELb0EEENS1_36VarlenDynamicPersistentTileSchedulerILi128ELi96ELi256ELi128ELb1ELb1ELb1ELb1ELb0ELb1EEEEEEEEEvNT_6ParamsE,"a",@progbits
	.sectionflags	@""
	.align	4
.nv.constant0._ZN7cutlass13device_kernelIN5flash11enable_sm90INS1_16FlashAttnFwdSm90INS1_25CollectiveMainloopFwdSm90ILi2EN4cute5tupleIJNS5_1CILi1EEES8_S8_EEENS6_IJNS7_ILi128EEENS7_ILi96EEENS7_ILi192EEEEEELi192ENS_10bfloat16_tEfNS_4arch4Sm90ELb0ELb1ELb0ELb1ELb0ELb0ELb0ELb1ELb1ELb1ELb1ELb0EEENS1_21CollectiveEpilogueFwdINS6_IJSA_SC_SB_EEES9_SE_SG_Li256ELb1ELb1ELb1ELb0EEENS1_36VarlenDynamicPersistentTileSchedulerILi128ELi96ELi256ELi128ELb1ELb1ELb1ELb1ELb0ELb1EEEEEEEEEvNT_6ParamsE:
	.zero		3584


//--------------------- .nv.constant0._ZN7cutlass13device_kernelIN5flash11enable_sm90INS1_16FlashAttnFwdSm90INS1_25CollectiveMainloopFwdSm90ILi2EN4cute5tupleIJNS5_1CILi1EEES8_S8_EEENS6_IJNS7_ILi128EEENS7_ILi96EEENS7_ILi192EEEEEELi192ENS_10bfloat16_tEfNS_4arch4Sm90ELb0ELb1ELb0ELb1ELb0ELb1ELb0ELb1ELb1ELb1ELb1ELb0EEENS1_21CollectiveEpilogueFwdINS6_IJSA_SC_SB_EEES9_SE_SG_Li256ELb1ELb1ELb1ELb0EEENS1_36VarlenDynamicPersistentTileSchedulerILi128ELi96ELi256ELi128ELb1ELb1ELb1ELb1ELb0ELb1EEEEEEEEEvNT_6ParamsE --------------------------
	.section	.nv.constant0._ZN7cutlass13device_kernelIN5flash11enable_sm90INS1_16FlashAttnFwdSm90INS1_25CollectiveMainloopFwdSm90ILi2EN4cute5tupleIJNS5_1CILi1EEES8_S8_EEENS6_IJNS7_ILi128EEENS7_ILi96EEENS7_ILi192EEEEEELi192ENS_10bfloat16_tEfNS_4arch4Sm90ELb0ELb1ELb0ELb1ELb0ELb1ELb0ELb1ELb1ELb1ELb1ELb0EEENS1_21CollectiveEpilogueFwdINS6_IJSA_SC_SB_EEES9_SE_SG_Li256ELb1ELb1ELb1ELb0EEENS1_36VarlenDynamicPersistentTileSchedulerILi128ELi96ELi256ELi128ELb1ELb1ELb1ELb1ELb0ELb1EEEEEEEEEvNT_6ParamsE,"a",@progbits
	.sectionflags	@""
	.align	4
.nv.constant0._ZN7cutlass13device_kernelIN5flash11enable_sm90INS1_16FlashAttnFwdSm90INS1_25CollectiveMainloopFwdSm90ILi2EN4cute5tupleIJNS5_1CILi1EEES8_S8_EEENS6_IJNS7_ILi128EEENS7_ILi96EEENS7_ILi192EEEEEELi192ENS_10bfloat16_tEfNS_4arch4Sm90ELb0ELb1ELb0ELb1ELb0ELb1ELb0ELb1ELb1ELb1ELb1ELb0EEENS1_21CollectiveEpilogueFwdINS6_IJSA_SC_SB_EEES9_SE_SG_Li256ELb1ELb1ELb1ELb0EEENS1_36VarlenDynamicPersistentTileSchedulerILi128ELi96ELi256ELi128ELb1ELb1ELb1ELb1ELb0ELb1EEEEEEEEEvNT_6ParamsE:
	.zero		3584


//--------------------- .nv.constant0._ZN7cutlass13device_kernelIN5flash11enable_sm90INS1_16FlashAttnFwdSm90INS1_25CollectiveMainloopFwdSm90ILi2EN4cute5tupleIJNS5_1CILi1EEES8_S8_EEENS6_IJNS7_ILi128EEENS7_ILi112EEENS7_ILi192EEEEEELi192ENS_10bfloat16_tEfNS_4arch4Sm90ELb1ELb0ELb0ELb0ELb0ELb0ELb0ELb1ELb1ELb1ELb1ELb0EEENS1_21CollectiveEpilogueFwdINS6_IJSA_SC_SB_EEES9_SE_SG_Li256ELb0ELb1ELb1ELb0EEENS1_19SingleTileSchedulerILb0ELb1ELb1ELi128EEEEEEEEEvNT_6ParamsE --------------------------
	.section	.nv.constant0._ZN7cutlass13device_kernelIN5flash11enable_sm90INS1_16FlashAttnFwdSm90INS1_25CollectiveMainloopFwdSm90ILi2EN4cute5tupleIJNS5_1CILi1EEES8_S8_EEENS6_IJNS7_ILi128EEENS7_ILi112EEENS7_ILi192EEEEEELi192ENS_10bfloat16_tEfNS_4arch4Sm90ELb1ELb0ELb0ELb0ELb0ELb0ELb0ELb1ELb1ELb1ELb1ELb0EEENS1_21CollectiveEpilogueFwdINS6_IJSA_SC_SB_EEES9_SE_SG_Li256ELb0ELb1ELb1ELb0EEENS1_19SingleTileSchedulerILb0ELb1ELb1ELi128EEEEEEEEEvNT_6ParamsE,"a",@progbits
	.sectionflags	@""
	.align	4
.nv.constant0._ZN7cutlass13device_kernelIN5flash11enable_sm90INS1_16FlashAttnFwdSm90INS1_25CollectiveMainloopFwdSm90ILi2EN4cute5tupleIJNS5_1CILi1EEES8_S8_EEENS6_IJNS7_ILi128EEENS7_ILi112EEENS7_ILi192EEEEEELi192ENS_10bfloat16_tEfNS_4arch4Sm90ELb1ELb0ELb0ELb0ELb0ELb0ELb0ELb1ELb1ELb1ELb1ELb0EEENS1_21CollectiveEpilogueFwdINS6_IJSA_SC_SB_EEES9_SE_SG_Li256ELb0ELb1ELb1ELb0EEENS1_19SingleTileSchedulerILb0ELb1ELb1ELi128EEEEEEEEEvNT_6ParamsE:
	.zero		3456


//--------------------- .nv.constant0._ZN7cutlass13device_kernelIN5flash11enable_sm90INS1_16FlashAttnFwdSm90INS1_25CollectiveMainloopFwdSm90ILi2EN4cute5tupleIJNS5_1CILi1EEES8_S8_EEENS6_IJNS7_ILi128EEENS7_ILi112EEENS7_ILi192EEEEEELi192ENS_10bfloat16_tEfNS_4arch4Sm90ELb1ELb0ELb0ELb1ELb0ELb0ELb0ELb1ELb1ELb1ELb1ELb0EEENS1_21CollectiveEpilogueFwdINS6_IJSA_SC_SB_EEES9_SE_SG_Li256ELb1ELb1ELb1ELb0EEENS1_36VarlenDynamicPersistentTileSchedulerILi128ELi112ELi256ELi128ELb1ELb1ELb1ELb1ELb1ELb1EEEEEEEEEvNT_6ParamsE --------------------------
	.section	.nv.constant0._ZN7cutlass13device_kernelIN5flash11enable_sm90INS1_16FlashAttnFwdSm90INS1_25CollectiveMainloopFwdSm90ILi2EN4cute5tupleIJNS5_1CILi1EEES8_S8_EEENS6_IJNS7_ILi128EEENS7_ILi112EEENS7_ILi192EEEEEELi192ENS_10bfloat16_tEfNS_4arch4Sm90ELb1ELb0ELb0ELb1ELb0ELb0ELb0ELb1ELb1ELb1ELb1ELb0EEENS1_21CollectiveEpilogueFwdINS6_IJSA_SC_SB_EEES9_SE_SG_Li256ELb1ELb1ELb1ELb0EEENS1_36VarlenDynamicPersistentTileSchedulerILi128ELi112ELi256ELi128ELb1ELb1ELb1ELb1ELb1ELb1EEEEEEEEEvNT_6ParamsE,"a",@progbits
	.sectionflags	@""
	.align	4
.nv.constant0._ZN7cutlass13device_kernelIN5flash11enable_sm90INS1_16FlashAttnFwdSm90INS1_25CollectiveMainloopFwdSm90ILi2EN4cute5tupleIJNS5_1CILi1EEES8_S8_EEENS6_IJNS7_ILi128EEENS7_ILi112EEENS7_ILi192EEEEEELi192ENS_10bfloat16_tEfNS_4arch4Sm90ELb1ELb0ELb0ELb1ELb0ELb0ELb0ELb1ELb1ELb1ELb1ELb0EEENS1_21CollectiveEpilogueFwdINS6_IJSA_SC_SB_EEES9_SE_SG_Li256ELb1ELb1ELb1ELb0EEENS1_36VarlenDynamicPersistentTileSchedulerILi128ELi112ELi256ELi128ELb1ELb1ELb1ELb1ELb1ELb1EEEEEEEEEvNT_6ParamsE:
	.zero		3584


//--------------------- .nv.constant0._ZN7cutlass13device_kernelIN5flash11enable_sm90INS1_16FlashAttnFwdSm90INS1_25CollectiveMainloopFwdSm90ILi2EN4cute5tupleIJNS5_1CILi1EEES8_S8_EEENS6_IJNS7_ILi128EEENS7_ILi112EEENS7_ILi192EEEEEELi192ENS_10bfloat16_tEfNS_4arch4Sm90ELb1ELb0ELb0ELb1ELb0ELb1ELb0ELb1ELb1ELb1ELb1ELb0EEENS1_21CollectiveEpilogueFwdINS6_IJSA_SC_SB_EEES9_SE_SG_Li256ELb1ELb1ELb1ELb0EEENS1_36VarlenDynamicPersistentTileSchedulerILi128ELi112ELi256ELi128ELb1ELb1ELb1ELb1ELb1ELb1EEEEEEEEEvNT_6ParamsE --------------------------
	.section	.nv.constant0._ZN7cutlass13device_kernelIN5flash11enable_sm90INS1_16FlashAttnFwdSm90INS1_25CollectiveMainloopFwdSm90ILi2EN4cute5tupleIJNS5_1CILi1EEES8_S8_EEENS6_IJNS7_ILi128EEENS7_ILi112EEENS7_ILi192EEEEEELi192ENS_10bfloat16_tEfNS_4arch4Sm90ELb1ELb0ELb0ELb1ELb0ELb1ELb0ELb1ELb1ELb1ELb1ELb0EEENS1_21CollectiveEpilogueFwdINS6_IJSA_SC_SB_EEES9_SE_SG_Li256ELb1ELb1ELb1ELb0EEENS1_36VarlenDynamicPersistentTileSchedulerILi128ELi112ELi256ELi128ELb1ELb1ELb1ELb1ELb1ELb1EEEEEEEEEvNT_6ParamsE,"a",@progbits
	.sectionflags	@""
	.align	4
.nv.constant0._ZN7cutlass13device_kernelIN5flash11enable_sm90INS1_16FlashAttnFwdSm90INS1_25CollectiveMainloopFwdSm90ILi2EN4cute5tupleIJNS5_1CILi1EEES8_S8_EEENS6_IJNS7_ILi128EEENS7_ILi112EEENS7_ILi192EEEEEELi192ENS_10bfloat16_tEfNS_4arch4Sm90ELb1ELb0ELb0ELb1ELb0ELb1ELb0ELb1ELb1ELb1ELb1ELb0EEENS1_21CollectiveEpilogueFwdINS6_IJSA_SC_SB_EEES9_SE_SG_Li256ELb1ELb1ELb1ELb0EEENS1_36VarlenDynamicPersistentTileSchedulerILi128ELi112ELi256ELi128ELb1ELb1ELb1ELb1ELb1ELb1EEEEEEEEEvNT_6ParamsE:
	.zero		3584


//--------------------- SYMBOLS --------------------------

	.type		.nv.reservedSmem.offset0,@object
	.size		.nv.reservedSmem.offset0,0x4
